	.target	sm_90a

	.elftype	@"ET_EXEC"


//--------------------- .note.nv.tkinfo           --------------------------
	.section	.note.nv.tkinfo,"",@"SHT_NOTE"
	.sectionflags	@"SHF_NOTE_NV_TKINFO"
	.tkinfo
        /*0018*/ 	.word	0x00000002
        /*0030*/ 	.string	""
        /*0030*/ 	.string	"ptxas"
        /*0030*/ 	.string	"Cuda compilation tools, release 13.0, V13.0.88"
        /*0030*/ 	.string	"Build cuda_13.0.r13.0/compiler.36424714_0"
        /*0030*/ 	.string	"-arch sm_90a -m 64 "



//--------------------- .note.nv.cuinfo           --------------------------
	.section	.note.nv.cuinfo,"",@"SHT_NOTE"
	.sectionflags	@"SHF_NOTE_NV_CUINFO"
        /*0018*/ 	.short	0x0002
        /*001a*/ 	.short	0x005a
        /*001c*/ 	.short	0x0082
	.zero		2


//--------------------- .nv.info                  --------------------------
	.section	.nv.info,"",@"SHT_CUDA_INFO"
	.align	4


	//----- nvinfo : EIATTR_REGCOUNT
	.align		4
        /*0000*/ 	.byte	0x04, 0x2f
        /*0002*/ 	.short	(.L_15 - .L_14)
	.align		4
.L_14:
        /*0004*/ 	.word	index@(_ZN7cutlass13device_kernelINS_4gemm6kernel13GemmUniversalIN4cute5tupleIJiiiiEEENS1_10collective13CollectiveMmaINS1_34MainloopSm90TmaGmmaWarpSpecializedILi8ENS5_IJNS4_1CILi1EEESB_SB_EEENS1_35KernelTmaWarpSpecializedCooperativeEEENS5_IJNSA_ILi128EEENSA_ILi96EEENSA_ILi64EEEEEENS_10bfloat16_tENS5_IJlSB_lEEESJ_SK_NS4_8TiledMMAINS4_8MMA_AtomIJNS4_4SM904GMMA27MMA_64x96x16_F32BF16BF16_SSILNSO_5MajorE0ELSQ_0ELNSO_7ScaleInE1ELSR_1EEEEEENS4_6LayoutINS5_IJNSA_ILi2EEESB_SB_EEENS5_IJSB_NSA_ILi0EEESX_EEEEENS5_IJNS4_10UnderscoreES10_S10_EEEEENS4_13SM90_TMA_LOADENS4_14ComposedLayoutINS4_7SwizzleILi3ELi4ELi3EEENS4_18smem_ptr_flag_bitsILi16EEENSU_INS5_IJNSA_ILi8EEESH_EEENS5_IJSH_SB_EEEEEEEvNS4_8identityES13_S1D_vS1E_EENS_8epilogue10collective6detail29Sm90TmaWarpSpecializedAdapterINS1H_15DefaultEpilogueISJ_SK_SK_NS1G_6thread17LinearCombinationISJ_Li1EffLNS1L_9ScaleType4KindE0ELNS_15FloatRoundStyleE2ESJ_EENS1_15EpilogueDefaultEEEEEvvEEEEvNT_6ParamsE)
        /*0008*/ 	.word	0x000000a8


	//----- nvinfo : EIATTR_FRAME_SIZE
	.align		4
.L_15:
        /*000c*/ 	.byte	0x04, 0x11
        /*000e*/ 	.short	(.L_17 - .L_16)
	.align		4
.L_16:
        /*0010*/ 	.word	index@(_ZN7cutlass13device_kernelINS_4gemm6kernel13GemmUniversalIN4cute5tupleIJiiiiEEENS1_10collective13CollectiveMmaINS1_34MainloopSm90TmaGmmaWarpSpecializedILi8ENS5_IJNS4_1CILi1EEESB_SB_EEENS1_35KernelTmaWarpSpecializedCooperativeEEENS5_IJNSA_ILi128EEENSA_ILi96EEENSA_ILi64EEEEEENS_10bfloat16_tENS5_IJlSB_lEEESJ_SK_NS4_8TiledMMAINS4_8MMA_AtomIJNS4_4SM904GMMA27MMA_64x96x16_F32BF16BF16_SSILNSO_5MajorE0ELSQ_0ELNSO_7ScaleInE1ELSR_1EEEEEENS4_6LayoutINS5_IJNSA_ILi2EEESB_SB_EEENS5_IJSB_NSA_ILi0EEESX_EEEEENS5_IJNS4_10UnderscoreES10_S10_EEEEENS4_13SM90_TMA_LOADENS4_14ComposedLayoutINS4_7SwizzleILi3ELi4ELi3EEENS4_18smem_ptr_flag_bitsILi16EEENSU_INS5_IJNSA_ILi8EEESH_EEENS5_IJSH_SB_EEEEEEEvNS4_8identityES13_S1D_vS1E_EENS_8epilogue10collective6detail29Sm90TmaWarpSpecializedAdapterINS1H_15DefaultEpilogueISJ_SK_SK_NS1G_6thread17LinearCombinationISJ_Li1EffLNS1L_9ScaleType4KindE0ELNS_15FloatRoundStyleE2ESJ_EENS1_15EpilogueDefaultEEEEEvvEEEEvNT_6ParamsE)
        /*0014*/ 	.word	0x00000000


	//----- nvinfo : EIATTR_MIN_STACK_SIZE
	.align		4
.L_17:
        /*0018*/ 	.byte	0x04, 0x12
        /*001a*/ 	.short	(.L_19 - .L_18)
	.align		4
.L_18:
        /*001c*/ 	.word	index@(_ZN7cutlass13device_kernelINS_4gemm6kernel13GemmUniversalIN4cute5tupleIJiiiiEEENS1_10collective13CollectiveMmaINS1_34MainloopSm90TmaGmmaWarpSpecializedILi8ENS5_IJNS4_1CILi1EEESB_SB_EEENS1_35KernelTmaWarpSpecializedCooperativeEEENS5_IJNSA_ILi128EEENSA_ILi96EEENSA_ILi64EEEEEENS_10bfloat16_tENS5_IJlSB_lEEESJ_SK_NS4_8TiledMMAINS4_8MMA_AtomIJNS4_4SM904GMMA27MMA_64x96x16_F32BF16BF16_SSILNSO_5MajorE0ELSQ_0ELNSO_7ScaleInE1ELSR_1EEEEEENS4_6LayoutINS5_IJNSA_ILi2EEESB_SB_EEENS5_IJSB_NSA_ILi0EEESX_EEEEENS5_IJNS4_10UnderscoreES10_S10_EEEEENS4_13SM90_TMA_LOADENS4_14ComposedLayoutINS4_7SwizzleILi3ELi4ELi3EEENS4_18smem_ptr_flag_bitsILi16EEENSU_INS5_IJNSA_ILi8EEESH_EEENS5_IJSH_SB_EEEEEEEvNS4_8identityES13_S1D_vS1E_EENS_8epilogue10collective6detail29Sm90TmaWarpSpecializedAdapterINS1H_15DefaultEpilogueISJ_SK_SK_NS1G_6thread17LinearCombinationISJ_Li1EffLNS1L_9ScaleType4KindE0ELNS_15FloatRoundStyleE2ESJ_EENS1_15EpilogueDefaultEEEEEvvEEEEvNT_6ParamsE)
        /*0020*/ 	.word	0x00000000
.L_19:


//--------------------- .nv.compat                --------------------------
	.section	.nv.compat,"",@"SHT_CUDA_COMPAT_INFO"
	.align	4
        /*0000*/ 	.byte	0x02, 0x09, 0x01, 0x00, 0x02, 0x02, 0x04, 0x00, 0x02, 0x05, 0x05, 0x00, 0x03, 0x07, 0x01, 0x01
        /*0010*/ 	.byte	0x02, 0x03, 0x01, 0x00, 0x02, 0x06, 0x01, 0x00, 0x04, 0x0b, 0x08, 0x00, 0x00, 0x00, 0x00, 0x00
        /*0020*/ 	.byte	0x00, 0x00, 0x00, 0x00


//--------------------- .nv.info._ZN7cutlass13device_kernelINS_4gemm6kernel13GemmUniversalIN4cute5tupleIJiiiiEEENS1_10collective13CollectiveMmaINS1_34MainloopSm90TmaGmmaWarpSpecializedILi8ENS5_IJNS4_1CILi1EEESB_SB_EEENS1_35KernelTmaWarpSpecializedCooperativeEEENS5_IJNSA_ILi128EEENSA_ILi96EEENSA_ILi64EEEEEENS_10bfloat16_tENS5_IJlSB_lEEESJ_SK_NS4_8TiledMMAINS4_8MMA_AtomIJNS4_4SM904GMMA27MMA_64x96x16_F32BF16BF16_SSILNSO_5MajorE0ELSQ_0ELNSO_7ScaleInE1ELSR_1EEEEEENS4_6LayoutINS5_IJNSA_ILi2EEESB_SB_EEENS5_IJSB_NSA_ILi0EEESX_EEEEENS5_IJNS4_10UnderscoreES10_S10_EEEEENS4_13SM90_TMA_LOADENS4_14ComposedLayoutINS4_7SwizzleILi3ELi4ELi3EEENS4_18smem_ptr_flag_bitsILi16EEENSU_INS5_IJNSA_ILi8EEESH_EEENS5_IJSH_SB_EEEEEEEvNS4_8identityES13_S1D_vS1E_EENS_8epilogue10collective6detail29Sm90TmaWarpSpecializedAdapterINS1H_15DefaultEpilogueISJ_SK_SK_NS1G_6thread17LinearCombinationISJ_Li1EffLNS1L_9ScaleType4KindE0ELNS_15FloatRoundStyleE2ESJ_EENS1_15EpilogueDefaultEEEEEvvEEEEvNT_6ParamsE --------------------------
	.section	.nv.info._ZN7cutlass13device_kernelINS_4gemm6kernel13GemmUniversalIN4cute5tupleIJiiiiEEENS1_10collective13CollectiveMmaINS1_34MainloopSm90TmaGmmaWarpSpecializedILi8ENS5_IJNS4_1CILi1EEESB_SB_EEENS1_35KernelTmaWarpSpecializedCooperativeEEENS5_IJNSA_ILi128EEENSA_ILi96EEENSA_ILi64EEEEEENS_10bfloat16_tENS5_IJlSB_lEEESJ_SK_NS4_8TiledMMAINS4_8MMA_AtomIJNS4_4SM904GMMA27MMA_64x96x16_F32BF16BF16_SSILNSO_5MajorE0ELSQ_0ELNSO_7ScaleInE1ELSR_1EEEEEENS4_6LayoutINS5_IJNSA_ILi2EEESB_SB_EEENS5_IJSB_NSA_ILi0EEESX_EEEEENS5_IJNS4_10UnderscoreES10_S10_EEEEENS4_13SM90_TMA_LOADENS4_14ComposedLayoutINS4_7SwizzleILi3ELi4ELi3EEENS4_18smem_ptr_flag_bitsILi16EEENSU_INS5_IJNSA_ILi8EEESH_EEENS5_IJSH_SB_EEEEEEEvNS4_8identityES13_S1D_vS1E_EENS_8epilogue10collective6detail29Sm90TmaWarpSpecializedAdapterINS1H_15DefaultEpilogueISJ_SK_SK_NS1G_6thread17LinearCombinationISJ_Li1EffLNS1L_9ScaleType4KindE0ELNS_15FloatRoundStyleE2ESJ_EENS1_15EpilogueDefaultEEEEEvvEEEEvNT_6ParamsE,"",@"SHT_CUDA_INFO"
	.sectionflags	@""
	.align	4


	//----- nvinfo : EIATTR_CUDA_API_VERSION
	.align		4
        /*0000*/ 	.byte	0x04, 0x37
        /*0002*/ 	.short	(.L_21 - .L_20)
.L_20:
        /*0004*/ 	.word	0x00000082


	//----- nvinfo : EIATTR_KPARAM_INFO
	.align		4
.L_21:
        /*0008*/ 	.byte	0x04, 0x17
        /*000a*/ 	.short	(.L_23 - .L_22)
.L_22:
        /*000c*/ 	.word	0x00000000
        /*0010*/ 	.short	0x0000
        /*0012*/ 	.short	0x0070
        /*0014*/ 	.byte	0x00, 0xf0, 0x01, 0x10


	//----- nvinfo : EIATTR_SPARSE_MMA_MASK
	.align		4
.L_23:
        /*0018*/ 	.byte	0x03, 0x50
        /*001a*/ 	.short	0x0000


	//----- nvinfo : EIATTR_MAXREG_COUNT
	.align		4
        /*001c*/ 	.byte	0x03, 0x1b
        /*001e*/ 	.short	0x00a8


	//----- nvinfo : EIATTR_NUM_BARRIERS
	.align		4
        /*0020*/ 	.byte	0x02, 0x4c
        /*0022*/ 	.byte	0x01
	.zero		1


	//----- nvinfo : EIATTR_EXTERNS
	.align		4
        /*0024*/ 	.byte	0x04, 0x0f
        /*0026*/ 	.short	(.L_25 - .L_24)


	//   ....[0]....
	.align		4
.L_24:
        /*0028*/ 	.word	index@(__assertfail)


	//----- nvinfo : EIATTR_MERCURY_ISA_VERSION
	.align		4
.L_25:
        /*002c*/ 	.byte	0x03, 0x5f
        /*002e*/ 	.short	0x0101


	//----- nvinfo : EIATTR_INT_WARP_WIDE_INSTR_OFFSETS
	.align		4
        /*0030*/ 	.byte	0x04, 0x31
        /*0032*/ 	.short	(.L_27 - .L_26)


	//   ....[0]....
.L_26:
        /*0034*/ 	.word	0x00000460


	//   ....[1]....
        /*0038*/ 	.word	0x00000470


	//   ....[2]....
        /*003c*/ 	.word	0x00000590


	//----- nvinfo : EIATTR_COOP_GROUP_MASK_REGIDS
	.align		4
.L_27:
        /*0040*/ 	.byte	0x04, 0x29
        /*0042*/ 	.short	(.L_29 - .L_28)


	//   ....[0]....
.L_28:
        /*0044*/ 	.word	0xffffffff


	//   ....[1]....
        /*0048*/ 	.word	0xffffffff


	//   ....[2]....
        /*004c*/ 	.word	0xffffffff


	//   ....[3]....
        /*0050*/ 	.word	0xffffffff


	//   ....[4]....
        /*0054*/ 	.word	0xffffffff


	//----- nvinfo : EIATTR_COOP_GROUP_INSTR_OFFSETS
	.align		4
.L_29:
        /*0058*/ 	.byte	0x04, 0x28
        /*005a*/ 	.short	(.L_31 - .L_30)


	//   ....[0]....
.L_30:
        /*005c*/ 	.word	0x00000060


	//   ....[1]....
        /*0060*/ 	.word	0x00000070


	//   ....[2]....
        /*0064*/ 	.word	0x00000130


	//   ....[3]....
        /*0068*/ 	.word	0x00000370


	//   ....[4]....
        /*006c*/ 	.word	0x00001270


	//----- nvinfo : EIATTR_REG_RECONFIG
	.align		4
.L_31:
        /*0070*/ 	.byte	0x01, 0x54
	.zero		2


	//----- nvinfo : EIATTR_SYSCALL_OFFSETS
	.align		4
        /*0074*/ 	.byte	0x04, 0x46
        /*0076*/ 	.short	(.L_33 - .L_32)


	//   ....[0]....
.L_32:
        /*0078*/ 	.word	0x00001460


	//----- nvinfo : EIATTR_MBARRIER_INSTR_OFFSETS
	.align		4
.L_33:
        /*007c*/ 	.byte	0x04, 0x39
        /*007e*/ 	.short	(.L_35 - .L_34)


	//   ....[0]....
.L_34:
        /*0080*/ 	.word	0x00000250
        /*0084*/ 	.word	0x000000ff
        /*0088*/ 	.word	0x00000000
        /*008c*/ 	.short	0x0100
        /*008e*/ 	.byte	0x08
	.zero		1


	//   ....[1]....
        /*0090*/ 	.word	0x00000260
        /*0094*/ 	.word	0x000000ff
        /*0098*/ 	.word	0x00000040
        /*009c*/ 	.short	0x0100
        /*009e*/ 	.byte	0x08
	.zero		1


	//   ....[2]....
        /*00a0*/ 	.word	0x00000270
        /*00a4*/ 	.word	0x000000ff
        /*00a8*/ 	.word	0x00000008
        /*00ac*/ 	.short	0x0100
        /*00ae*/ 	.byte	0x08
	.zero		1


	//   ....[3]....
        /*00b0*/ 	.word	0x00000280
        /*00b4*/ 	.word	0x000000ff
        /*00b8*/ 	.word	0x00000048
        /*00bc*/ 	.short	0x0100
        /*00be*/ 	.byte	0x08
	.zero		1


	//   ....[4]....
        /*00c0*/ 	.word	0x00000290
        /*00c4*/ 	.word	0x000000ff
        /*00c8*/ 	.word	0x00000010
        /*00cc*/ 	.short	0x0100
        /*00ce*/ 	.byte	0x08
	.zero		1


	//   ....[5]....
        /*00d0*/ 	.word	0x000002a0
        /*00d4*/ 	.word	0x000000ff
        /*00d8*/ 	.word	0x00000050
        /*00dc*/ 	.short	0x0100
        /*00de*/ 	.byte	0x08
	.zero		1


	//   ....[6]....
        /*00e0*/ 	.word	0x000002b0
        /*00e4*/ 	.word	0x000000ff
        /*00e8*/ 	.word	0x00000018
        /*00ec*/ 	.short	0x0100
        /*00ee*/ 	.byte	0x08
	.zero		1


	//   ....[7]....
        /*00f0*/ 	.word	0x000002c0
        /*00f4*/ 	.word	0x000000ff
        /*00f8*/ 	.word	0x00000058
        /*00fc*/ 	.short	0x0100
        /*00fe*/ 	.byte	0x08
	.zero		1


	//   ....[8]....
        /*0100*/ 	.word	0x000002d0
        /*0104*/ 	.word	0x000000ff
        /*0108*/ 	.word	0x00000020
        /*010c*/ 	.short	0x0100
        /*010e*/ 	.byte	0x08
	.zero		1


	//   ....[9]....
        /*0110*/ 	.word	0x000002e0
        /*0114*/ 	.word	0x000000ff
        /*0118*/ 	.word	0x00000060
        /*011c*/ 	.short	0x0100
        /*011e*/ 	.byte	0x08
	.zero		1


	//   ....[10]....
        /*0120*/ 	.word	0x000002f0
        /*0124*/ 	.word	0x000000ff
        /*0128*/ 	.word	0x00000028
        /*012c*/ 	.short	0x0100
        /*012e*/ 	.byte	0x08
	.zero		1


	//   ....[11]....
        /*0130*/ 	.word	0x00000300
        /*0134*/ 	.word	0x000000ff
        /*0138*/ 	.word	0x00000068
        /*013c*/ 	.short	0x0100
        /*013e*/ 	.byte	0x08
	.zero		1


	//   ....[12]....
        /*0140*/ 	.word	0x00000310
        /*0144*/ 	.word	0x000000ff
        /*0148*/ 	.word	0x00000030
        /*014c*/ 	.short	0x0100
        /*014e*/ 	.byte	0x08
	.zero		1


	//   ....[13]....
        /*0150*/ 	.word	0x00000320
        /*0154*/ 	.word	0x000000ff
        /*0158*/ 	.word	0x00000070
        /*015c*/ 	.short	0x0100
        /*015e*/ 	.byte	0x08
	.zero		1


	//   ....[14]....
        /*0160*/ 	.word	0x00000330
        /*0164*/ 	.word	0x000000ff
        /*0168*/ 	.word	0x00000038
        /*016c*/ 	.short	0x0100
        /*016e*/ 	.byte	0x08
	.zero		1


	//   ....[15]....
        /*0170*/ 	.word	0x00000340
        /*0174*/ 	.word	0x000000ff
        /*0178*/ 	.word	0x00000078
        /*017c*/ 	.short	0x0100
        /*017e*/ 	.byte	0x08
	.zero		1


	//   ....[16]....
        /*0180*/ 	.word	0x00000610
        /*0184*/ 	.word	0x000000ff
        /*0188*/ 	.word	0x00000090
        /*018c*/ 	.short	0x0100
        /*018e*/ 	.byte	0x08
	.zero		1


	//   ....[17]....
        /*0190*/ 	.word	0x00000670
        /*0194*/ 	.word	0x000000ff
        /*0198*/ 	.word	0x00000098
        /*019c*/ 	.short	0x0100
        /*019e*/ 	.byte	0x08
	.zero		1


	//   ....[18]....
        /*01a0*/ 	.word	0x000014e0
        /*01a4*/ 	.word	0x00000003
        /*01a8*/ 	.word	0x00000000
        /*01ac*/ 	.short	0x010a
        /*01ae*/ 	.byte	0x3f
	.zero		1


	//   ....[19]....
        /*01b0*/ 	.word	0x00001540
        /*01b4*/ 	.word	0x00000003
        /*01b8*/ 	.word	0x00000000
        /*01bc*/ 	.short	0x010a
        /*01be*/ 	.byte	0x3f
	.zero		1


	//   ....[20]....
        /*01c0*/ 	.word	0x00001890
        /*01c4*/ 	.word	0x000000ff
        /*01c8*/ 	.word	0x00000000
        /*01cc*/ 	.short	0x010a
        /*01ce*/ 	.byte	0x07
	.zero		1


	//   ....[21]....
        /*01d0*/ 	.word	0x000018d0
        /*01d4*/ 	.word	0x000000ff
        /*01d8*/ 	.word	0x00000000
        /*01dc*/ 	.short	0x010a
        /*01de*/ 	.byte	0x07
	.zero		1


	//   ....[22]....
        /*01e0*/ 	.word	0x00001b30
        /*01e4*/ 	.word	0x000000ff
        /*01e8*/ 	.word	0x00000000
        /*01ec*/ 	.short	0x0101
        /*01ee*/ 	.byte	0x07
	.zero		1


	//   ....[23]....
        /*01f0*/ 	.word	0x00001cf0
        /*01f4*/ 	.word	0x000000ff
        /*01f8*/ 	.word	0x00000000
        /*01fc*/ 	.short	0x0101
        /*01fe*/ 	.byte	0x04
	.zero		1


	//   ....[24]....
        /*0200*/ 	.word	0x00005fa0
        /*0204*/ 	.word	0x0000000e
        /*0208*/ 	.word	0x00000040
        /*020c*/ 	.short	0x010a
        /*020e*/ 	.byte	0x3f
	.zero		1


	//   ....[25]....
        /*0210*/ 	.word	0x00006360
        /*0214*/ 	.word	0x00000005
        /*0218*/ 	.word	0x00000098
        /*021c*/ 	.short	0x0101
        /*021e*/ 	.byte	0x3f
	.zero		1


	//   ....[26]....
        /*0220*/ 	.word	0x00006a70
        /*0224*/ 	.word	0x00000007
        /*0228*/ 	.word	0x00000000
        /*022c*/ 	.short	0x010a
        /*022e*/ 	.byte	0x3f
	.zero		1


	//   ....[27]....
        /*0230*/ 	.word	0x00006af0
        /*0234*/ 	.word	0x00000008
        /*0238*/ 	.word	0x00000000
        /*023c*/ 	.short	0x010a
        /*023e*/ 	.byte	0x3f
	.zero		1


	//   ....[28]....
        /*0240*/ 	.word	0x00006b80
        /*0244*/ 	.word	0x00000009
        /*0248*/ 	.word	0x00000000
        /*024c*/ 	.short	0x010a
        /*024e*/ 	.byte	0x3f
	.zero		1


	//   ....[29]....
        /*0250*/ 	.word	0x00006c10
        /*0254*/ 	.word	0x00000008
        /*0258*/ 	.word	0x00000000
        /*025c*/ 	.short	0x010a
        /*025e*/ 	.byte	0x3f
	.zero		1


	//   ....[30]....
        /*0260*/ 	.word	0x00006ca0
        /*0264*/ 	.word	0x00000009
        /*0268*/ 	.word	0x00000000
        /*026c*/ 	.short	0x010a
        /*026e*/ 	.byte	0x3f
	.zero		1


	//   ....[31]....
        /*0270*/ 	.word	0x00006d30
        /*0274*/ 	.word	0x00000008
        /*0278*/ 	.word	0x00000000
        /*027c*/ 	.short	0x010a
        /*027e*/ 	.byte	0x3f
	.zero		1


	//   ....[32]....
        /*0280*/ 	.word	0x00006dc0
        /*0284*/ 	.word	0x0000000b
        /*0288*/ 	.word	0x00000000
        /*028c*/ 	.short	0x010a
        /*028e*/ 	.byte	0x3f
	.zero		1


	//   ....[33]....
        /*0290*/ 	.word	0x00006e50
        /*0294*/ 	.word	0x00000003
        /*0298*/ 	.word	0x00000000
        /*029c*/ 	.short	0x010a
        /*029e*/ 	.byte	0x3f
	.zero		1


	//   ....[34]....
        /*02a0*/ 	.word	0x00006eb0
        /*02a4*/ 	.word	0x00000003
        /*02a8*/ 	.word	0x00000000
        /*02ac*/ 	.short	0x010a
        /*02ae*/ 	.byte	0x3f
	.zero		1


	//   ....[35]....
        /*02b0*/ 	.word	0x00006f10
        /*02b4*/ 	.word	0x00000004
        /*02b8*/ 	.word	0x00000000
        /*02bc*/ 	.short	0x010a
        /*02be*/ 	.byte	0x3f
	.zero		1


	//   ....[36]....
        /*02c0*/ 	.word	0x00006fe0
        /*02c4*/ 	.word	0x0000000e
        /*02c8*/ 	.word	0x00000040
        /*02cc*/ 	.short	0x010a
        /*02ce*/ 	.byte	0x3f
	.zero		1


	//   ....[37]....
        /*02d0*/ 	.word	0x000070b0
        /*02d4*/ 	.word	0x00000007
        /*02d8*/ 	.word	0x00000000
        /*02dc*/ 	.short	0x010a
        /*02de*/ 	.byte	0x3f
	.zero		1


	//   ....[38]....
        /*02e0*/ 	.word	0x00007100
        /*02e4*/ 	.word	0x00000008
        /*02e8*/ 	.word	0x00000000
        /*02ec*/ 	.short	0x010a
        /*02ee*/ 	.byte	0x3f
	.zero		1


	//   ....[39]....
        /*02f0*/ 	.word	0x00007150
        /*02f4*/ 	.word	0x00000009
        /*02f8*/ 	.word	0x00000000
        /*02fc*/ 	.short	0x010a
        /*02fe*/ 	.byte	0x3f
	.zero		1


	//   ....[40]....
        /*0300*/ 	.word	0x000071a0
        /*0304*/ 	.word	0x00000008
        /*0308*/ 	.word	0x00000000
        /*030c*/ 	.short	0x010a
        /*030e*/ 	.byte	0x3f
	.zero		1


	//   ....[41]....
        /*0310*/ 	.word	0x000071f0
        /*0314*/ 	.word	0x00000009
        /*0318*/ 	.word	0x00000000
        /*031c*/ 	.short	0x010a
        /*031e*/ 	.byte	0x3f
	.zero		1


	//   ....[42]....
        /*0320*/ 	.word	0x00007240
        /*0324*/ 	.word	0x00000008
        /*0328*/ 	.word	0x00000000
        /*032c*/ 	.short	0x010a
        /*032e*/ 	.byte	0x3f
	.zero		1


	//   ....[43]....
        /*0330*/ 	.word	0x00007290
        /*0334*/ 	.word	0x0000000b
        /*0338*/ 	.word	0x00000000
        /*033c*/ 	.short	0x010a
        /*033e*/ 	.byte	0x3f
	.zero		1


	//----- nvinfo : EIATTR_NUM_MBARRIERS
	.align		4
.L_35:
        /*0340*/ 	.byte	0x03, 0x38
        /*0342*/ 	.short	0x0012


	//----- nvinfo : EIATTR_EXIT_INSTR_OFFSETS
	.align		4
        /*0344*/ 	.byte	0x04, 0x1c
        /*0346*/ 	.short	(.L_37 - .L_36)


	//   ....[0]....
.L_36:
        /*0348*/ 	.word	0x00000710


	//   ....[1]....
        /*034c*/ 	.word	0x00000fd0


	//   ....[2]....
        /*0350*/ 	.word	0x00005680


	//   ....[3]....
        /*0354*/ 	.word	0x00005cb0


	//   ....[4]....
        /*0358*/ 	.word	0x00006ea0


	//----- nvinfo : EIATTR_MAX_THREADS
	.align		4
.L_37:
        /*035c*/ 	.byte	0x04, 0x05
        /*035e*/ 	.short	(.L_39 - .L_38)
.L_38:
        /*0360*/ 	.word	0x00000180
        /*0364*/ 	.word	0x00000001
        /*0368*/ 	.word	0x00000001


	//----- nvinfo : EIATTR_CRS_STACK_SIZE
	.align		4
.L_39:
        /*036c*/ 	.byte	0x04, 0x1e
        /*036e*/ 	.short	(.L_41 - .L_40)
.L_40:
        /*0370*/ 	.word	0x00000000


	//----- nvinfo : EIATTR_CBANK_PARAM_SIZE
	.align		4
.L_41:
        /*0374*/ 	.byte	0x03, 0x19
        /*0376*/ 	.short	0x0470


	//----- nvinfo : EIATTR_PARAM_CBANK
	.align		4
        /*0378*/ 	.byte	0x04, 0x0a
        /*037a*/ 	.short	(.L_43 - .L_42)
	.align		4
.L_42:
        /*037c*/ 	.word	index@(.nv.constant0._ZN7cutlass13device_kernelINS_4gemm6kernel13GemmUniversalIN4cute5tupleIJiiiiEEENS1_10collective13CollectiveMmaINS1_34MainloopSm90TmaGmmaWarpSpecializedILi8ENS5_IJNS4_1CILi1EEESB_SB_EEENS1_35KernelTmaWarpSpecializedCooperativeEEENS5_IJNSA_ILi128EEENSA_ILi96EEENSA_ILi64EEEEEENS_10bfloat16_tENS5_IJlSB_lEEESJ_SK_NS4_8TiledMMAINS4_8MMA_AtomIJNS4_4SM904GMMA27MMA_64x96x16_F32BF16BF16_SSILNSO_5MajorE0ELSQ_0ELNSO_7ScaleInE1ELSR_1EEEEEENS4_6LayoutINS5_IJNSA_ILi2EEESB_SB_EEENS5_IJSB_NSA_ILi0EEESX_EEEEENS5_IJNS4_10UnderscoreES10_S10_EEEEENS4_13SM90_TMA_LOADENS4_14ComposedLayoutINS4_7SwizzleILi3ELi4ELi3EEENS4_18smem_ptr_flag_bitsILi16EEENSU_INS5_IJNSA_ILi8EEESH_EEENS5_IJSH_SB_EEEEEEEvNS4_8identityES13_S1D_vS1E_EENS_8epilogue10collective6detail29Sm90TmaWarpSpecializedAdapterINS1H_15DefaultEpilogueISJ_SK_SK_NS1G_6thread17LinearCombinationISJ_Li1EffLNS1L_9ScaleType4KindE0ELNS_15FloatRoundStyleE2ESJ_EENS1_15EpilogueDefaultEEEEEvvEEEEvNT_6ParamsE)
        /*0380*/ 	.short	0x0210
        /*0382*/ 	.short	0x0470


	//----- nvinfo : EIATTR_SW_WAR
	.align		4
.L_43:
        /*0384*/ 	.byte	0x04, 0x36
        /*0386*/ 	.short	(.L_45 - .L_44)
.L_44:
        /*0388*/ 	.word	0x00000008
.L_45:


//--------------------- .nv.callgraph             --------------------------
	.section	.nv.callgraph,"",@"SHT_CUDA_CALLGRAPH"
	.align	4
	.sectionentsize	8
	.align		4
        /*0000*/ 	.word	0x00000000
	.align		4
        /*0004*/ 	.word	0xffffffff
	.align		4
        /*0008*/ 	.word	index@(_ZN7cutlass13device_kernelINS_4gemm6kernel13GemmUniversalIN4cute5tupleIJiiiiEEENS1_10collective13CollectiveMmaINS1_34MainloopSm90TmaGmmaWarpSpecializedILi8ENS5_IJNS4_1CILi1EEESB_SB_EEENS1_35KernelTmaWarpSpecializedCooperativeEEENS5_IJNSA_ILi128EEENSA_ILi96EEENSA_ILi64EEEEEENS_10bfloat16_tENS5_IJlSB_lEEESJ_SK_NS4_8TiledMMAINS4_8MMA_AtomIJNS4_4SM904GMMA27MMA_64x96x16_F32BF16BF16_SSILNSO_5MajorE0ELSQ_0ELNSO_7ScaleInE1ELSR_1EEEEEENS4_6LayoutINS5_IJNSA_ILi2EEESB_SB_EEENS5_IJSB_NSA_ILi0EEESX_EEEEENS5_IJNS4_10UnderscoreES10_S10_EEEEENS4_13SM90_TMA_LOADENS4_14ComposedLayoutINS4_7SwizzleILi3ELi4ELi3EEENS4_18smem_ptr_flag_bitsILi16EEENSU_INS5_IJNSA_ILi8EEESH_EEENS5_IJSH_SB_EEEEEEEvNS4_8identityES13_S1D_vS1E_EENS_8epilogue10collective6detail29Sm90TmaWarpSpecializedAdapterINS1H_15DefaultEpilogueISJ_SK_SK_NS1G_6thread17LinearCombinationISJ_Li1EffLNS1L_9ScaleType4KindE0ELNS_15FloatRoundStyleE2ESJ_EENS1_15EpilogueDefaultEEEEEvvEEEEvNT_6ParamsE)
	.align		4
        /*000c*/ 	.word	index@(__assertfail)
	.align		4
        /*0010*/ 	.word	0x00000000
	.align		4
        /*0014*/ 	.word	0xfffffffe
	.align		4
        /*0018*/ 	.word	0x00000000
	.align		4
        /*001c*/ 	.word	0xfffffffd
	.align		4
        /*0020*/ 	.word	0x00000000
	.align		4
        /*0024*/ 	.word	0xfffffffc


//--------------------- .nv.constant4             --------------------------
	.section	.nv.constant4,"a",@progbits
	.align	8
	.align		8
.nv.constant4:
        /*0000*/ 	.dword	__assertfail
	.align		8
        /*0008*/ 	.dword	__unnamed_1
	.align		8
        /*0010*/ 	.dword	_ZN40_INTERNAL_c2830ce5_4_k_cu_9514dd6a_142934cuda3std3__45__cpo5beginE
	.align		8
        /*0018*/ 	.dword	_ZN40_INTERNAL_c2830ce5_4_k_cu_9514dd6a_142934cuda3std3__45__cpo3endE
	.align		8
        /*0020*/ 	.dword	_ZN40_INTERNAL_c2830ce5_4_k_cu_9514dd6a_142934cuda3std3__45__cpo6cbeginE
	.align		8
        /*0028*/ 	.dword	_ZN40_INTERNAL_c2830ce5_4_k_cu_9514dd6a_142934cuda3std3__45__cpo4cendE
	.align		8
        /*0030*/ 	.dword	_ZN40_INTERNAL_c2830ce5_4_k_cu_9514dd6a_142934cuda3std3__442_GLOBAL__N__c2830ce5_4_k_cu_9514dd6a_142936ignoreE
	.align		8
        /*0038*/ 	.dword	_ZN40_INTERNAL_c2830ce5_4_k_cu_9514dd6a_142934cuda3std3__419piecewise_constructE
	.align		8
        /*0040*/ 	.dword	_ZN40_INTERNAL_c2830ce5_4_k_cu_9514dd6a_142934cuda3std3__48in_placeE
	.align		8
        /*0048*/ 	.dword	_ZN40_INTERNAL_c2830ce5_4_k_cu_9514dd6a_142934cuda3std6ranges3__45__cpo4swapE
	.align		8
        /*0050*/ 	.dword	_ZN40_INTERNAL_c2830ce5_4_k_cu_9514dd6a_142934cuda3std6ranges3__45__cpo9iter_moveE
	.align		8
        /*0058*/ 	.dword	_ZN40_INTERNAL_c2830ce5_4_k_cu_9514dd6a_142934cute7productE
	.align		8
        /*0060*/ 	.dword	_ZN40_INTERNAL_c2830ce5_4_k_cu_9514dd6a_142934cute1_E
	.align		8
        /*0068*/ 	.dword	$str$22
	.align		8
        /*0070*/ 	.dword	$str$23


//--------------------- .text._ZN7cutlass13device_kernelINS_4gemm6kernel13GemmUniversalIN4cute5tupleIJiiiiEEENS1_10collective13CollectiveMmaINS1_34MainloopSm90TmaGmmaWarpSpecializedILi8ENS5_IJNS4_1CILi1EEESB_SB_EEENS1_35KernelTmaWarpSpecializedCooperativeEEENS5_IJNSA_ILi128EEENSA_ILi96EEENSA_ILi64EEEEEENS_10bfloat16_tENS5_IJlSB_lEEESJ_SK_NS4_8TiledMMAINS4_8MMA_AtomIJNS4_4SM904GMMA27MMA_64x96x16_F32BF16BF16_SSILNSO_5MajorE0ELSQ_0ELNSO_7ScaleInE1ELSR_1EEEEEENS4_6LayoutINS5_IJNSA_ILi2EEESB_SB_EEENS5_IJSB_NSA_ILi0EEESX_EEEEENS5_IJNS4_10UnderscoreES10_S10_EEEEENS4_13SM90_TMA_LOADENS4_14ComposedLayoutINS4_7SwizzleILi3ELi4ELi3EEENS4_18smem_ptr_flag_bitsILi16EEENSU_INS5_IJNSA_ILi8EEESH_EEENS5_IJSH_SB_EEEEEEEvNS4_8identityES13_S1D_vS1E_EENS_8epilogue10collective6detail29Sm90TmaWarpSpecializedAdapterINS1H_15DefaultEpilogueISJ_SK_SK_NS1G_6thread17LinearCombinationISJ_Li1EffLNS1L_9ScaleType4KindE0ELNS_15FloatRoundStyleE2ESJ_EENS1_15EpilogueDefaultEEEEEvvEEEEvNT_6ParamsE --------------------------
	.section	.text._ZN7cutlass13device_kernelINS_4gemm6kernel13GemmUniversalIN4cute5tupleIJiiiiEEENS1_10collective13CollectiveMmaINS1_34MainloopSm90TmaGmmaWarpSpecializedILi8ENS5_IJNS4_1CILi1EEESB_SB_EEENS1_35KernelTmaWarpSpecializedCooperativeEEENS5_IJNSA_ILi128EEENSA_ILi96EEENSA_ILi64EEEEEENS_10bfloat16_tENS5_IJlSB_lEEESJ_SK_NS4_8TiledMMAINS4_8MMA_AtomIJNS4_4SM904GMMA27MMA_64x96x16_F32BF16BF16_SSILNSO_5MajorE0ELSQ_0ELNSO_7ScaleInE1ELSR_1EEEEEENS4_6LayoutINS5_IJNSA_ILi2EEESB_SB_EEENS5_IJSB_NSA_ILi0EEESX_EEEEENS5_IJNS4_10UnderscoreES10_S10_EEEEENS4_13SM90_TMA_LOADENS4_14ComposedLayoutINS4_7SwizzleILi3ELi4ELi3EEENS4_18smem_ptr_flag_bitsILi16EEENSU_INS5_IJNSA_ILi8EEESH_EEENS5_IJSH_SB_EEEEEEEvNS4_8identityES13_S1D_vS1E_EENS_8epilogue10collective6detail29Sm90TmaWarpSpecializedAdapterINS1H_15DefaultEpilogueISJ_SK_SK_NS1G_6thread17LinearCombinationISJ_Li1EffLNS1L_9ScaleType4KindE0ELNS_15FloatRoundStyleE2ESJ_EENS1_15EpilogueDefaultEEEEEvvEEEEvNT_6ParamsE,"ax",@progbits
	.align	128
.text._ZN7cutlass13device_kernelINS_4gemm6kernel13GemmUniversalIN4cute5tupleIJiiiiEEENS1_10collective13CollectiveMmaINS1_34MainloopSm90TmaGmmaWarpSpecializedILi8ENS5_IJNS4_1CILi1EEESB_SB_EEENS1_35KernelTmaWarpSpecializedCooperativeEEENS5_IJNSA_ILi128EEENSA_ILi96EEENSA_ILi64EEEEEENS_10bfloat16_tENS5_IJlSB_lEEESJ_SK_NS4_8TiledMMAINS4_8MMA_AtomIJNS4_4SM904GMMA27MMA_64x96x16_F32BF16BF16_SSILNSO_5MajorE0ELSQ_0ELNSO_7ScaleInE1ELSR_1EEEEEENS4_6LayoutINS5_IJNSA_ILi2EEESB_SB_EEENS5_IJSB_NSA_ILi0EEESX_EEEEENS5_IJNS4_10UnderscoreES10_S10_EEEEENS4_13SM90_TMA_LOADENS4_14ComposedLayoutINS4_7SwizzleILi3ELi4ELi3EEENS4_18smem_ptr_flag_bitsILi16EEENSU_INS5_IJNSA_ILi8EEESH_EEENS5_IJSH_SB_EEEEEEEvNS4_8identityES13_S1D_vS1E_EENS_8epilogue10collective6detail29Sm90TmaWarpSpecializedAdapterINS1H_15DefaultEpilogueISJ_SK_SK_NS1G_6thread17LinearCombinationISJ_Li1EffLNS1L_9ScaleType4KindE0ELNS_15FloatRoundStyleE2ESJ_EENS1_15EpilogueDefaultEEEEEvvEEEEvNT_6ParamsE:
        .type           _ZN7cutlass13device_kernelINS_4gemm6kernel13GemmUniversalIN4cute5tupleIJiiiiEEENS1_10collective13CollectiveMmaINS1_34MainloopSm90TmaGmmaWarpSpecializedILi8ENS5_IJNS4_1CILi1EEESB_SB_EEENS1_35KernelTmaWarpSpecializedCooperativeEEENS5_IJNSA_ILi128EEENSA_ILi96EEENSA_ILi64EEEEEENS_10bfloat16_tENS5_IJlSB_lEEESJ_SK_NS4_8TiledMMAINS4_8MMA_AtomIJNS4_4SM904GMMA27MMA_64x96x16_F32BF16BF16_SSILNSO_5MajorE0ELSQ_0ELNSO_7ScaleInE1ELSR_1EEEEEENS4_6LayoutINS5_IJNSA_ILi2EEESB_SB_EEENS5_IJSB_NSA_ILi0EEESX_EEEEENS5_IJNS4_10UnderscoreES10_S10_EEEEENS4_13SM90_TMA_LOADENS4_14ComposedLayoutINS4_7SwizzleILi3ELi4ELi3EEENS4_18smem_ptr_flag_bitsILi16EEENSU_INS5_IJNSA_ILi8EEESH_EEENS5_IJSH_SB_EEEEEEEvNS4_8identityES13_S1D_vS1E_EENS_8epilogue10collective6detail29Sm90TmaWarpSpecializedAdapterINS1H_15DefaultEpilogueISJ_SK_SK_NS1G_6thread17LinearCombinationISJ_Li1EffLNS1L_9ScaleType4KindE0ELNS_15FloatRoundStyleE2ESJ_EENS1_15EpilogueDefaultEEEEEvvEEEEvNT_6ParamsE,@function
        .size           _ZN7cutlass13device_kernelINS_4gemm6kernel13GemmUniversalIN4cute5tupleIJiiiiEEENS1_10collective13CollectiveMmaINS1_34MainloopSm90TmaGmmaWarpSpecializedILi8ENS5_IJNS4_1CILi1EEESB_SB_EEENS1_35KernelTmaWarpSpecializedCooperativeEEENS5_IJNSA_ILi128EEENSA_ILi96EEENSA_ILi64EEEEEENS_10bfloat16_tENS5_IJlSB_lEEESJ_SK_NS4_8TiledMMAINS4_8MMA_AtomIJNS4_4SM904GMMA27MMA_64x96x16_F32BF16BF16_SSILNSO_5MajorE0ELSQ_0ELNSO_7ScaleInE1ELSR_1EEEEEENS4_6LayoutINS5_IJNSA_ILi2EEESB_SB_EEENS5_IJSB_NSA_ILi0EEESX_EEEEENS5_IJNS4_10UnderscoreES10_S10_EEEEENS4_13SM90_TMA_LOADENS4_14ComposedLayoutINS4_7SwizzleILi3ELi4ELi3EEENS4_18smem_ptr_flag_bitsILi16EEENSU_INS5_IJNSA_ILi8EEESH_EEENS5_IJSH_SB_EEEEEEEvNS4_8identityES13_S1D_vS1E_EENS_8epilogue10collective6detail29Sm90TmaWarpSpecializedAdapterINS1H_15DefaultEpilogueISJ_SK_SK_NS1G_6thread17LinearCombinationISJ_Li1EffLNS1L_9ScaleType4KindE0ELNS_15FloatRoundStyleE2ESJ_EENS1_15EpilogueDefaultEEEEEvvEEEEvNT_6ParamsE,(.L_x_171 - _ZN7cutlass13device_kernelINS_4gemm6kernel13GemmUniversalIN4cute5tupleIJiiiiEEENS1_10collective13CollectiveMmaINS1_34MainloopSm90TmaGmmaWarpSpecializedILi8ENS5_IJNS4_1CILi1EEESB_SB_EEENS1_35KernelTmaWarpSpecializedCooperativeEEENS5_IJNSA_ILi128EEENSA_ILi96EEENSA_ILi64EEEEEENS_10bfloat16_tENS5_IJlSB_lEEESJ_SK_NS4_8TiledMMAINS4_8MMA_AtomIJNS4_4SM904GMMA27MMA_64x96x16_F32BF16BF16_SSILNSO_5MajorE0ELSQ_0ELNSO_7ScaleInE1ELSR_1EEEEEENS4_6LayoutINS5_IJNSA_ILi2EEESB_SB_EEENS5_IJSB_NSA_ILi0EEESX_EEEEENS5_IJNS4_10UnderscoreES10_S10_EEEEENS4_13SM90_TMA_LOADENS4_14ComposedLayoutINS4_7SwizzleILi3ELi4ELi3EEENS4_18smem_ptr_flag_bitsILi16EEENSU_INS5_IJNSA_ILi8EEESH_EEENS5_IJSH_SB_EEEEEEEvNS4_8identityES13_S1D_vS1E_EENS_8epilogue10collective6detail29Sm90TmaWarpSpecializedAdapterINS1H_15DefaultEpilogueISJ_SK_SK_NS1G_6thread17LinearCombinationISJ_Li1EffLNS1L_9ScaleType4KindE0ELNS_15FloatRoundStyleE2ESJ_EENS1_15EpilogueDefaultEEEEEvvEEEEvNT_6ParamsE)
        .other          _ZN7cutlass13device_kernelINS_4gemm6kernel13GemmUniversalIN4cute5tupleIJiiiiEEENS1_10collective13CollectiveMmaINS1_34MainloopSm90TmaGmmaWarpSpecializedILi8ENS5_IJNS4_1CILi1EEESB_SB_EEENS1_35KernelTmaWarpSpecializedCooperativeEEENS5_IJNSA_ILi128EEENSA_ILi96EEENSA_ILi64EEEEEENS_10bfloat16_tENS5_IJlSB_lEEESJ_SK_NS4_8TiledMMAINS4_8MMA_AtomIJNS4_4SM904GMMA27MMA_64x96x16_F32BF16BF16_SSILNSO_5MajorE0ELSQ_0ELNSO_7ScaleInE1ELSR_1EEEEEENS4_6LayoutINS5_IJNSA_ILi2EEESB_SB_EEENS5_IJSB_NSA_ILi0EEESX_EEEEENS5_IJNS4_10UnderscoreES10_S10_EEEEENS4_13SM90_TMA_LOADENS4_14ComposedLayoutINS4_7SwizzleILi3ELi4ELi3EEENS4_18smem_ptr_flag_bitsILi16EEENSU_INS5_IJNSA_ILi8EEESH_EEENS5_IJSH_SB_EEEEEEEvNS4_8identityES13_S1D_vS1E_EENS_8epilogue10collective6detail29Sm90TmaWarpSpecializedAdapterINS1H_15DefaultEpilogueISJ_SK_SK_NS1G_6thread17LinearCombinationISJ_Li1EffLNS1L_9ScaleType4KindE0ELNS_15FloatRoundStyleE2ESJ_EENS1_15EpilogueDefaultEEEEEvvEEEEvNT_6ParamsE,@"STO_CUDA_ENTRY STV_DEFAULT"
_ZN7cutlass13device_kernelINS_4gemm6kernel13GemmUniversalIN4cute5tupleIJiiiiEEENS1_10collective13CollectiveMmaINS1_34MainloopSm90TmaGmmaWarpSpecializedILi8ENS5_IJNS4_1CILi1EEESB_SB_EEENS1_35KernelTmaWarpSpecializedCooperativeEEENS5_IJNSA_ILi128EEENSA_ILi96EEENSA_ILi64EEEEEENS_10bfloat16_tENS5_IJlSB_lEEESJ_SK_NS4_8TiledMMAINS4_8MMA_AtomIJNS4_4SM904GMMA27MMA_64x96x16_F32BF16BF16_SSILNSO_5MajorE0ELSQ_0ELNSO_7ScaleInE1ELSR_1EEEEEENS4_6LayoutINS5_IJNSA_ILi2EEESB_SB_EEENS5_IJSB_NSA_ILi0EEESX_EEEEENS5_IJNS4_10UnderscoreES10_S10_EEEEENS4_13SM90_TMA_LOADENS4_14ComposedLayoutINS4_7SwizzleILi3ELi4ELi3EEENS4_18smem_ptr_flag_bitsILi16EEENSU_INS5_IJNSA_ILi8EEESH_EEENS5_IJSH_SB_EEEEEEEvNS4_8identityES13_S1D_vS1E_EENS_8epilogue10collective6detail29Sm90TmaWarpSpecializedAdapterINS1H_15DefaultEpilogueISJ_SK_SK_NS1G_6thread17LinearCombinationISJ_Li1EffLNS1L_9ScaleType4KindE0ELNS_15FloatRoundStyleE2ESJ_EENS1_15EpilogueDefaultEEEEEvvEEEEvNT_6ParamsE:
[----:B------:R-:W0:Y:S01]  /*0000*/  LDC R1, c[0x0][0x28] ;  /* 0x00000a00ff017b82 */ /* 0x000e220000000800 */
[----:B------:R-:W1:Y:S01]  /*0010*/  S2R R4, SR_TID.X ;  /* 0x0000000000047919 */ /* 0x000e620000002100 */
[----:B------:R-:W-:Y:S01]  /*0020*/  ELECT P0, URZ, PT ;  /* 0x00000000003f782f */ /* 0x000fe20003800000 */
[----:B------:R-:W-:Y:S01]  /*0030*/  BSSY B0, `(.L_x_0) ;  /* 0x000000f000007945 */ /* 0x000fe20003800000 */
[--C-:B-1----:R-:W-:Y:S02]  /*0040*/  SHF.R.U32.HI R0, RZ, 0x5, R4.reuse ;  /* 0x00000005ff007819 */ /* 0x102fe40000011604 */
[----:B------:R-:W-:-:S03]  /*0050*/  SHF.R.U32.HI R14, RZ, 0x7, R4 ;  /* 0x00000007ff0e7819 */ /* 0x000fc60000011604 */
[----:B------:R-:W1:Y:S04]  /*0060*/  SHFL.IDX PT, R5, R0, RZ, 0x1f ;  /* 0x00001fff00057589 */ /* 0x000e6800000e0000 */
[----:B------:R2:W3:Y:S01]  /*0070*/  SHFL.IDX PT, R10, R14, RZ, 0x1f ;  /* 0x00001fff0e0a7589 */ /* 0x0004e200000e0000 */
[----:B-1----:R-:W-:-:S13]  /*0080*/  ISETP.NE.OR P0, PT, R5, RZ, !P0 ;  /* 0x000000ff0500720c */ /* 0x002fda0004705670 */
[----:B0-23--:R-:W-:Y:S05]  /*0090*/  @P0 BRA `(.L_x_1) ;  /* 0x0000000000200947 */ /* 0x00dfea0003800000 */
[----:B------:R-:W-:Y:S02]  /*00a0*/  ULDC.64 UR4, c[0x0][0x198] ;  /* 0x0000660000047ab9 */ /* 0x000fe40000000a00 */
[----:B------:R-:W-:Y:S02]  /*00b0*/  UIADD3 UR6, UP0, UR4, 0xf0, URZ ;  /* 0x000000f004067890 */ /* 0x000fe4000ff1e03f */
[----:B------:R-:W-:Y:S02]  /*00c0*/  UIADD3 UR4, UP1, UR4, 0x1f0, URZ ;  /* 0x000001f004047890 */ /* 0x000fe4000ff3e03f */
[----:B------:R-:W-:Y:S02]  /*00d0*/  UIADD3.X UR7, URZ, UR5, URZ, UP0, !UPT ;  /* 0x000000053f077290 */ /* 0x000fe400087fe43f */
[----:B------:R-:W-:-:S07]  /*00e0*/  UIADD3.X UR5, URZ, UR5, URZ, UP1, !UPT ;  /* 0x000000053f057290 */ /* 0x000fce0008ffe43f */
[----:B------:R0:W-:Y:S02]  /*00f0*/  UTMACCTL.PF [UR6] ;  /* 0x00000000060079b9 */ /* 0x0001e40008040000 */
[----:B------:R0:W-:Y:S02]  /*0100*/  UTMACCTL.PF [UR4] ;  /* 0x00000000040079b9 */ /* 0x0001e40008040000 */
[----:B0-----:R-:W-:Y:S01]  /*0110*/  NOP ;  /* 0x0000000000007918 */ /* 0x001fe20000000000 */
.L_x_1:
[----:B------:R-:W-:Y:S05]  /*0120*/  BSYNC B0 ;  /* 0x0000000000007941 */ /* 0x000fea0003800000 */
.L_x_0:
[----:B------:R-:W0:Y:S02]  /*0130*/  SHFL.IDX PT, R2, R0, RZ, 0x1f ;  /* 0x00001fff00027589 */ /* 0x000e2400000e0000 */
[----:B0-----:R-:W-:-:S13]  /*0140*/  ISETP.NE.AND P0, PT, R2, RZ, PT ;  /* 0x000000ff0200720c */ /* 0x001fda0003f05270 */
[----:B------:R-:W-:Y:S05]  /*0150*/  @P0 BRA `(.L_x_2) ;  /* 0x0000000000840947 */ /* 0x000fea0003800000 */
[----:B------:R-:W-:Y:S01]  /*0160*/  ELECT P0, URZ, PT ;  /* 0x00000000003f782f */ /* 0x000fe20003800000 */
[----:B------:R-:W-:-:S12]  /*0170*/  BSSY B0, `(.L_x_2) ;  /* 0x000001f000007945 */ /* 0x000fd80003800000 */
[----:B------:R-:W-:Y:S05]  /*0180*/  @!P0 BRA `(.L_x_3) ;  /* 0x0000000000748947 */ /* 0x000fea0003800000 */
[----:B------:R-:W0:Y:S01]  /*0190*/  S2UR UR8, SR_CgaCtaId ;  /* 0x00000000000879c3 */ /* 0x000e220000008800 */
[----:B------:R-:W-:Y:S01]  /*01a0*/  UMOV UR4, 0x400 ;  /* 0x0000040000047882 */ /* 0x000fe20000000000 */
[----:B------:R-:W-:Y:S01]  /*01b0*/  UMOV UR5, 0x1 ;  /* 0x0000000100057882 */ /* 0x000fe20000000000 */
[----:B------:R-:W-:Y:S02]  /*01c0*/  UMOV UR6, 0x100 ;  /* 0x0000010000067882 */ /* 0x000fe40000000000 */
[----:B------:R-:W-:-:S04]  /*01d0*/  UIADD3 UR6, -UR6, 0x100000, URZ ;  /* 0x0010000006067890 */ /* 0x000fc8000fffe13f */
[----:B------:R-:W-:Y:S02]  /*01e0*/  USHF.L.U32 UR7, UR6, 0xb, URZ ;  /* 0x0000000b06077899 */ /* 0x000fe4000800063f */
[----:B------:R-:W-:Y:S02]  /*01f0*/  USHF.L.U32 UR6, UR6, 0x1, URZ ;  /* 0x0000000106067899 */ /* 0x000fe4000800063f */
[----:B0-----:R-:W-:Y:S02]  /*0200*/  ULEA UR8, UR8, UR4, 0x18 ;  /* 0x0000000408087291 */ /* 0x001fe4000f8ec03f */
[----:B------:R-:W-:-:S04]  /*0210*/  UIADD3 UR4, -UR5, 0x100000, URZ ;  /* 0x0010000005047890 */ /* 0x000fc8000fffe13f */
[----:B------:R-:W-:Y:S02]  /*0220*/  USHF.L.U32 UR5, UR4, 0xb, URZ ;  /* 0x0000000b04057899 */ /* 0x000fe4000800063f */
[----:B------:R-:W-:Y:S01]  /*0230*/  USHF.L.U32 UR4, UR4, 0x1, URZ ;  /* 0x0000000104047899 */ /* 0x000fe2000800063f */
[----:B------:R-:W0:Y:S11]  /*0240*/  FENCE.VIEW.ASYNC.S ;  /* 0x00000000000073c6 */ /* 0x000e360000000000 */
[----:B0-----:R0:W1:Y:S01]  /*0250*/  SYNCS.EXCH.64 URZ, [UR8], UR4 ;  /* 0x00000004083f75b2 */ /* 0x0010620008000100 */
[----:B------:R0:W2:Y:S01]  /*0260*/  SYNCS.EXCH.64 URZ, [UR8+0x40], UR6 ;  /* 0x00004006083f75b2 */ /* 0x0000a20008000100 */
[----:B------:R0:W3:Y:S01]  /*0270*/  SYNCS.EXCH.64 URZ, [UR8+0x8], UR4 ;  /* 0x00000804083f75b2 */ /* 0x0000e20008000100 */
[----:B------:R0:W4:Y:S01]  /*0280*/  SYNCS.EXCH.64 URZ, [UR8+0x48], UR6 ;  /* 0x00004806083f75b2 */ /* 0x0001220008000100 */
[----:B------:R0:W0:Y:S01]  /*0290*/  SYNCS.EXCH.64 URZ, [UR8+0x10], UR4 ;  /* 0x00001004083f75b2 */ /* 0x0000220008000100 */
        /* <DEDUP_REMOVED lines=11> */
[----:B------:R-:W-:Y:S01]  /*0350*/  NOP ;  /* 0x0000000000007918 */ /* 0x000fe20000000000 */
.L_x_3:
[----:B0-----:R-:W-:Y:S05]  /*0360*/  BSYNC B0 ;  /* 0x0000000000007941 */ /* 0x001fea0003800000 */
.L_x_2:
[----:B------:R-:W0:Y:S01]  /*0370*/  SHFL.IDX PT, R0, R0, RZ, 0x1f ;  /* 0x00001fff00007589 */ /* 0x000e2200000e0000 */
[----:B------:R-:W-:Y:S01]  /*0380*/  ELECT P0, URZ, PT ;  /* 0x00000000003f782f */ /* 0x000fe20003800000 */
[----:B------:R-:W5:Y:S01]  /*0390*/  LDC R2, c[0x0][0x65c] ;  /* 0x00019700ff027b82 */ /* 0x000f620000000800 */
[----:B------:R-:W-:Y:S01]  /*03a0*/  UMOV UR4, 0x20 ;  /* 0x0000002000047882 */ /* 0x000fe20000000000 */
[----:B------:R-:W1:Y:S01]  /*03b0*/  S2R R3, SR_CTAID.Y ;  /* 0x0000000000037919 */ /* 0x000e620000002600 */
[----:B------:R-:W-:Y:S01]  /*03c0*/  NOP ;  /* 0x0000000000007918 */ /* 0x000fe20000000000 */
[----:B------:R-:W-:Y:S01]  /*03d0*/  ISETP.NE.AND P2, PT, R10, RZ, PT ;  /* 0x000000ff0a00720c */ /* 0x000fe20003f45270 */
[----:B------:R-:W-:Y:S01]  /*03e0*/  NOP ;  /* 0x0000000000007918 */ /* 0x000fe20000000000 */
[----:B------:R-:W2:Y:S01]  /*03f0*/  S2R R6, SR_CTAID.X ;  /* 0x0000000000067919 */ /* 0x000ea20000002500 */
[----:B------:R-:W-:Y:S01]  /*0400*/  IMAD.MOV.U32 R7, RZ, RZ, RZ ;  /* 0x000000ffff077224 */ /* 0x000fe200078e00ff */
[----:B0-----:R-:W-:-:S02]  /*0410*/  ISETP.NE.OR P0, PT, R0, RZ, !P0 ;  /* 0x000000ff0000720c */ /* 0x001fc40004705670 */
[----:B-----5:R-:W-:-:S04]  /*0420*/  ISETP.NE.AND P3, PT, R2, 0x1, PT ;  /* 0x000000010200780c */ /* 0x020fc80003f65270 */
[----:B------:R-:W-:Y:S02]  /*0430*/  P2R R0, PR, RZ, 0x8 ;  /* 0x00000008ff007803 */ /* 0x000fe40000000000 */
[----:B------:R-:W-:-:S04]  /*0440*/  SHF.R.S32.HI R0, RZ, 0x1f, R5 ;  /* 0x0000001fff007819 */ /* 0x000fc80000011405 */
[----:B------:R-:W-:Y:S01]  /*0450*/  LEA.HI R0, R0, R5, RZ, 0x2 ;  /* 0x0000000500007211 */ /* 0x000fe200078f10ff */
[----:B------:R-:W-:Y:S01]  /*0460*/  VOTEU.ALL UP0, P0 ;  /* 0x00000000003f7886 */ /* 0x000fe20000000000 */
[----:B------:R-:W-:Y:S01]  /*0470*/  VOTEU.ALL UP1, P0 ;  /* 0x00000000003f7886 */ /* 0x000fe20000020000 */
[----:B------:R-:W2:Y:S01]  /*0480*/  @P3 LDC R17, c[0x0][0x10] ;  /* 0x00000400ff113b82 */ /* 0x000ea20000000800 */
[----:B------:R-:W-:Y:S01]  /*0490*/  LOP3.LUT R0, R0, 0xfffffffc, RZ, 0xc0, !PT ;  /* 0xfffffffc00007812 */ /* 0x000fe200078ec0ff */
[----:B-1----:R-:W-:Y:S01]  /*04a0*/  @P3 IMAD.MOV.U32 R8, RZ, RZ, R3 ;  /* 0x000000ffff083224 */ /* 0x002fe200078e0003 */
[----:B------:R-:W-:Y:S01]  /*04b0*/  @!UP0 UMOV UR6, 0x400 ;  /* 0x0000040000068882 */ /* 0x000fe20000000000 */
[----:B------:R-:W-:-:S04]  /*04c0*/  @!UP0 UIADD3 UR4, -UR4, 0x100000, URZ ;  /* 0x0010000004048890 */ /* 0x000fc8000fffe13f */
[----:B------:R-:W-:Y:S02]  /*04d0*/  @!UP0 USHF.L.U32 UR5, UR4, 0xb, URZ ;  /* 0x0000000b04058899 */ /* 0x000fe4000800063f */
[----:B------:R-:W-:Y:S01]  /*04e0*/  @!UP0 USHF.L.U32 UR4, UR4, 0x1, URZ ;  /* 0x0000000104048899 */ /* 0x000fe2000800063f */
[----:B------:R-:W-:Y:S02]  /*04f0*/  @P3 IMAD.MOV.U32 R9, RZ, RZ, RZ ;  /* 0x000000ffff093224 */ /* 0x000fe400078e00ff */
[----:B------:R-:W-:Y:S01]  /*0500*/  IMAD.IADD R0, R5, 0x1, -R0 ;  /* 0x0000000105007824 */ /* 0x000fe200078e0a00 */
[----:B------:R-:W0:Y:S01]  /*0510*/  @!UP0 S2UR UR7, SR_CgaCtaId ;  /* 0x00000000000789c3 */ /* 0x000e220000008800 */
[----:B------:R-:W-:-:S03]  /*0520*/  @P3 IMAD.MOV.U32 R5, RZ, RZ, RZ ;  /* 0x000000ffff053224 */ /* 0x000fc600078e00ff */
[----:B------:R-:W-:-:S04]  /*0530*/  ISETP.NE.AND P1, PT, R0, 0x3, PT ;  /* 0x000000030000780c */ /* 0x000fc80003f25270 */
[----:B------:R-:W1:Y:S01]  /*0540*/  @!P3 LDC R11, c[0x0][0xc] ;  /* 0x00000300ff0bbb82 */ /* 0x000e620000000800 */
[----:B--2---:R-:W-:-:S04]  /*0550*/  @P3 IMAD.WIDE.U32 R16, R6, R17, R8 ;  /* 0x0000001106103225 */ /* 0x004fc800078e0008 */
[----:B------:R-:W-:Y:S01]  /*0560*/  @P3 IMAD.IADD R17, R17, 0x1, R5 ;  /* 0x0000000111113824 */ /* 0x000fe200078e0205 */
[----:B------:R-:W-:Y:S01]  /*0570*/  LOP3.LUT R5, R4, 0x7f, RZ, 0xc0, !PT ;  /* 0x0000007f04057812 */ /* 0x000fe200078ec0ff */
[----:B0-----:R-:W-:Y:S01]  /*0580*/  @!UP0 ULEA UR8, UR7, UR6, 0x18 ;  /* 0x0000000607088291 */ /* 0x001fe2000f8ec03f */
[----:B------:R-:W-:Y:S02]  /*0590*/  VOTEU.ALL UP0, P0 ;  /* 0x00000000003f7886 */ /* 0x000fe40000000000 */
[----:B------:R-:W-:Y:S01]  /*05a0*/  ULDC UR6, c[0x0][0xc] ;  /* 0x0000030000067ab9 */ /* 0x000fe20000000800 */
[----:B------:R-:W-:Y:S01]  /*05b0*/  ISETP.EQ.OR P0, PT, R0, RZ, !P1 ;  /* 0x000000ff0000720c */ /* 0x000fe20004f02670 */
[----:B------:R-:W-:-:S03]  /*05c0*/  ULDC UR7, c[0x0][0x10] ;  /* 0x0000040000077ab9 */ /* 0x000fc60000000800 */
[C---:B------:R-:W-:Y:S01]  /*05d0*/  ISETP.EQ.AND P0, PT, R10.reuse, RZ, P0 ;  /* 0x000000ff0a00720c */ /* 0x040fe20000702270 */
[----:B------:R-:W-:Y:S02]  /*05e0*/  VIADD R10, R10, 0xffffffff ;  /* 0xffffffff0a0a7836 */ /* 0x000fe40000000000 */
[----:B-1----:R-:W-:Y:S01]  /*05f0*/  @!P3 IMAD.WIDE.U32 R8, R11, R3, R6 ;  /* 0x000000030b08b225 */ /* 0x002fe200078e0006 */
[----:B------:R-:W0:Y:S02]  /*0600*/  FENCE.VIEW.ASYNC.S ;  /* 0x00000000000073c6 */ /* 0x000e240000000000 */
[----:B0-----:R-:W3:Y:S01]  /*0610*/  @!UP0 SYNCS.EXCH.64 URZ, [UR8+0x90], UR4 ;  /* 0x00009004083f85b2 */ /* 0x001ee20008000100 */
[----:B------:R-:W-:Y:S02]  /*0620*/  SEL R18, RZ, 0x1, !P0 ;  /* 0x00000001ff127807 */ /* 0x000fe40004000000 */
[----:B------:R-:W-:Y:S01]  /*0630*/  ISETP.GE.U32.AND P1, PT, R10, 0x2, PT ;  /* 0x000000020a00780c */ /* 0x000fe20003f26070 */
[----:B------:R-:W-:-:S02]  /*0640*/  @!P3 IMAD.MOV.U32 R16, RZ, RZ, R8 ;  /* 0x000000ffff10b224 */ /* 0x000fc400078e0008 */
[----:B------:R-:W-:Y:S01]  /*0650*/  @!P3 IMAD.MOV.U32 R17, RZ, RZ, R9 ;  /* 0x000000ffff11b224 */ /* 0x000fe200078e0009 */
[----:B------:R-:W-:Y:S01]  /*0660*/  SEL R18, R18, 0x2, P1 ;  /* 0x0000000212127807 */ /* 0x000fe20000800000 */
[----:B------:R0:W3:Y:S01]  /*0670*/  @!UP1 SYNCS.EXCH.64 URZ, [UR8+0x98], UR4 ;  /* 0x00009804083f95b2 */ /* 0x0000e20008000100 */
[----:B------:R-:W-:Y:S01]  /*0680*/  NOP ;  /* 0x0000000000007918 */ /* 0x000fe20000000000 */
[----:B0-----:R-:W-:-:S03]  /*0690*/  UIMAD.WIDE.U32 UR4, UR6, UR7, URZ ;  /* 0x00000007060472a5 */ /* 0x001fc6000f8e003f */
[----:B------:R-:W-:Y:S02]  /*06a0*/  ULDC UR6, c[0x0][0x14] ;  /* 0x0000050000067ab9 */ /* 0x000fe40000000800 */
[----:B------:R-:W-:Y:S02]  /*06b0*/  UIMAD.WIDE.U32 UR36, UR4, UR6, URZ ;  /* 0x00000006042472a5 */ /* 0x000fe4000f8e003f */
[----:B------:R-:W-:-:S04]  /*06c0*/  UIMAD UR42, UR5, UR6, URZ ;  /* 0x00000006052a72a4 */ /* 0x000fc8000f8e023f */
[----:B------:R-:W-:Y:S01]  /*06d0*/  UIADD3 UR42, UR37, UR42, URZ ;  /* 0x0000002a252a7290 */ /* 0x000fe2000fffe03f */
[----:B---34-:R-:W-:Y:S06]  /*06e0*/  BAR.SYNC.DEFER_BLOCKING 0x0 ;  /* 0x0000000000007b1d */ /* 0x018fec0000010000 */
[----:B------:R-:W-:Y:S05]  /*06f0*/  @!P2 BRA `(.L_x_4) ;  /* 0x0000004c00e4a947 */ /* 0x000fea0003800000 */
[----:B------:R-:W-:-:S13]  /*0700*/  ISETP.GT.U32.AND P0, PT, R10, 0x1, PT ;  /* 0x000000010a00780c */ /* 0x000fda0003f04070 */
[----:B------:R-:W-:Y:S05]  /*0710*/  @P0 EXIT ;  /* 0x000000000000094d */ /* 0x000fea0003800000 */
[----:B------:R-:W-:Y:S01]  /*0720*/  ULDC.64 UR4, c[0x0][0x650] ;  /* 0x0001940000047ab9 */ /* 0x000fe20000000a00 */
[----:B------:R-:W-:Y:S01]  /*0730*/  PRMT R0, RZ, 0x7610, R0 ;  /* 0x00007610ff007816 */ /* 0x000fe20000000000 */
[----:B------:R-:W-:Y:S01]  /*0740*/  IMAD.MOV.U32 R85, RZ, RZ, -0x1 ;  /* 0xffffffffff557424 */ /* 0x000fe200078e00ff */
[----:B------:R-:W-:Y:S01]  /*0750*/  ISETP.GE.U32.AND P0, PT, R16, UR4, PT ;  /* 0x0000000410007c0c */ /* 0x000fe2000bf06070 */
[----:B------:R-:W-:Y:S02]  /*0760*/  IMAD.MOV.U32 R84, RZ, RZ, -0x1 ;  /* 0xffffffffff547424 */ /* 0x000fe400078e00ff */
[----:B------:R-:W-:Y:S01]  /*0770*/  IMAD.MOV.U32 R83, RZ, RZ, -0x1 ;  /* 0xffffffffff537424 */ /* 0x000fe200078e00ff */
[----:B------:R-:W-:-:S13]  /*0780*/  ISETP.GE.U32.AND.EX P0, PT, R17, UR5, PT, P0 ;  /* 0x0000000511007c0c */ /* 0x000fda000bf06100 */
[----:B------:R-:W-:Y:S05]  /*0790*/  @P0 BRA `(.L_x_5) ;  /* 0x0000000400540947 */ /* 0x000fea0003800000 */
[----:B------:R-:W0:Y:S01]  /*07a0*/  LDC.64 R20, c[0x0][0x628] ;  /* 0x00018a00ff147b82 */ /* 0x000e220000000a00 */
[----:B------:R-:W-:Y:S02]  /*07b0*/  IMAD.MOV.U32 R8, RZ, RZ, R16 ;  /* 0x000000ffff087224 */ /* 0x000fe400078e0010 */
[----:B------:R-:W-:-:S05]  /*07c0*/  IMAD.MOV.U32 R9, RZ, RZ, R17 ;  /* 0x000000ffff097224 */ /* 0x000fca00078e0011 */
[----:B------:R-:W1:Y:S08]  /*07d0*/  LDC R0, c[0x0][0x630] ;  /* 0x00018c00ff007b82 */ /* 0x000e700000000800 */
[----:B------:R-:W2:Y:S01]  /*07e0*/  LDC.64 R22, c[0x0][0x620] ;  /* 0x00018800ff167b82 */ /* 0x000ea20000000a00 */
[----:B0-----:R-:W-:-:S04]  /*07f0*/  ISETP.NE.U32.AND P0, PT, R20, RZ, PT ;  /* 0x000000ff1400720c */ /* 0x001fc80003f05070 */
[----:B------:R-:W-:-:S13]  /*0800*/  ISETP.NE.AND.EX P0, PT, R21, RZ, PT, P0 ;  /* 0x000000ff1500720c */ /* 0x000fda0003f05300 */
[----:B-12---:R-:W-:Y:S05]  /*0810*/  @!P0 BRA `(.L_x_6) ;  /* 0x0000000000288947 */ /* 0x006fea0003800000 */
[----:B------:R-:W0:Y:S02]  /*0820*/  LDC R13, c[0x0][0x634] ;  /* 0x00018d00ff0d7b82 */ /* 0x000e240000000800 */
[----:B0-----:R-:W-:-:S05]  /*0830*/  IADD3 R13, P0, R16, R13, RZ ;  /* 0x0000000d100d7210 */ /* 0x001fca0007f1e0ff */
[----:B------:R-:W-:-:S04]  /*0840*/  IMAD.X R15, RZ, RZ, R17, P0 ;  /* 0x000000ffff0f7224 */ /* 0x000fc800000e0611 */
[----:B------:R-:W-:-:S04]  /*0850*/  IMAD.WIDE.U32 R8, R15, R20, RZ ;  /* 0x000000140f087225 */ /* 0x000fc800078e00ff */
[----:B------:R-:W-:-:S04]  /*0860*/  IMAD.WIDE.U32 R10, P0, R13, R21, R8 ;  /* 0x000000150d0a7225 */ /* 0x000fc80007800008 */
[----:B------:R-:W-:-:S04]  /*0870*/  IMAD.WIDE.U32 R8, R13, R20, RZ ;  /* 0x000000140d087225 */ /* 0x000fc800078e00ff */
[----:B------:R-:W-:Y:S01]  /*0880*/  IMAD.X R13, RZ, RZ, RZ, P0 ;  /* 0x000000ffff0d7224 */ /* 0x000fe200000e06ff */
[----:B------:R-:W-:Y:S01]  /*0890*/  IADD3 RZ, P0, R9, R10, RZ ;  /* 0x0000000a09ff7210 */ /* 0x000fe20007f1e0ff */
[----:B------:R-:W-:-:S04]  /*08a0*/  IMAD.MOV.U32 R12, RZ, RZ, R11 ;  /* 0x000000ffff0c7224 */ /* 0x000fc800078e000b */
[----:B------:R-:W-:-:S08]  /*08b0*/  IMAD.WIDE.U32.X R8, R15, R21, R12, P0 ;  /* 0x000000150f087225 */ /* 0x000fd000000e040c */
.L_x_6:
[-CC-:B------:R-:W-:Y:S01]  /*08c0*/  SHF.R.U64 R83, R8, R0.reuse, R9.reuse ;  /* 0x0000000008537219 */ /* 0x180fe20000001209 */
[----:B------:R-:W0:Y:S01]  /*08d0*/  LDC R12, c[0x0][0x618] ;  /* 0x00018600ff0c7b82 */ /* 0x000e220000000800 */
[----:B------:R-:W-:Y:S01]  /*08e0*/  SHF.R.U32.HI R7, RZ, R0, R9 ;  /* 0x00000000ff077219 */ /* 0x000fe20000011609 */
[----:B------:R-:W-:Y:S01]  /*08f0*/  ULDC UR4, c[0x0][0x150] ;  /* 0x0000540000047ab9 */ /* 0x000fe20000000800 */
[----:B------:R-:W-:Y:S02]  /*0900*/  IADD3 R11, P0, RZ, -R83, RZ ;  /* 0x80000053ff0b7210 */ /* 0x000fe40007f1e0ff */
[----:B------:R-:W-:-:S03]  /*0910*/  I2FP.F32.U32 R0, R6 ;  /* 0x0000000600007245 */ /* 0x000fc60000201000 */
[----:B------:R-:W1:Y:S01]  /*0920*/  LDC.64 R30, c[0x0][0x640] ;  /* 0x00019000ff1e7b82 */ /* 0x000e620000000a00 */
[----:B------:R-:W-:Y:S02]  /*0930*/  IMAD.X R13, RZ, RZ, ~R7, P0 ;  /* 0x000000ffff0d7224 */ /* 0x000fe400000e0e07 */
[----:B------:R-:W-:Y:S01]  /*0940*/  FMUL R0, R0, UR4 ;  /* 0x0000000400007c20 */ /* 0x000fe20008400000 */
[----:B------:R-:W-:Y:S01]  /*0950*/  IMAD.WIDE.U32 R8, R11, R22, R16 ;  /* 0x000000160b087225 */ /* 0x000fe200078e0010 */
[----:B------:R-:W-:-:S03]  /*0960*/  ULDC UR4, c[0x0][0x154] ;  /* 0x0000550000047ab9 */ /* 0x000fc60000000800 */
[----:B------:R-:W-:Y:S01]  /*0970*/  IMAD R10, R13, R22, RZ ;  /* 0x000000160d0a7224 */ /* 0x000fe200078e02ff */
[----:B------:R-:W2:Y:S01]  /*0980*/  LDC R7, c[0x0][0x144] ;  /* 0x00005100ff077b82 */ /* 0x000ea20000000800 */
[----:B------:R-:W3:Y:S02]  /*0990*/  F2I.U32.TRUNC.NTZ R0, R0 ;  /* 0x0000000000007305 */ /* 0x000ee4000020f000 */
[----:B------:R-:W-:-:S04]  /*09a0*/  IMAD R11, R11, R23, R10 ;  /* 0x000000170b0b7224 */ /* 0x000fc800078e020a */
[----:B------:R-:W-:Y:S01]  /*09b0*/  IMAD.IADD R9, R9, 0x1, R11 ;  /* 0x0000000109097824 */ /* 0x000fe200078e020b */
[----:B------:R-:W4:Y:S01]  /*09c0*/  LDC R24, c[0x0][0x608] ;  /* 0x00018200ff187b82 */ /* 0x000f220000000800 */
[----:B------:R-:W-:-:S03]  /*09d0*/  IMAD.MOV.U32 R11, RZ, RZ, -0x1 ;  /* 0xffffffffff0b7424 */ /* 0x000fc600078e00ff */
[-CC-:B0-----:R-:W-:Y:S02]  /*09e0*/  SHF.R.U64 R22, R8, R12.reuse, R9.reuse ;  /* 0x0000000c08167219 */ /* 0x181fe40000001209 */
[----:B------:R-:W-:Y:S02]  /*09f0*/  I2FP.F32.U32 R8, R3 ;  /* 0x0000000300087245 */ /* 0x000fe40000201000 */
[----:B------:R-:W0:Y:S01]  /*0a00*/  LDC R28, c[0x0][0x658] ;  /* 0x00019600ff1c7b82 */ /* 0x000e220000000800 */
[----:B-1----:R-:W-:Y:S01]  /*0a10*/  ISETP.NE.U32.AND P0, PT, R30, RZ, PT ;  /* 0x000000ff1e00720c */ /* 0x002fe20003f05070 */
[----:B---3--:R-:W-:Y:S02]  /*0a20*/  IMAD.MOV R10, RZ, RZ, -R0 ;  /* 0x000000ffff0a7224 */ /* 0x008fe400078e0a00 */
[----:B------:R-:W-:Y:S01]  /*0a30*/  FMUL R8, R8, UR4 ;  /* 0x0000000408087c20 */ /* 0x000fe20008400000 */
[----:B------:R-:W-:Y:S02]  /*0a40*/  SHF.R.U32.HI R9, RZ, R12, R9 ;  /* 0x0000000cff097219 */ /* 0x000fe40000011609 */
[----:B------:R-:W-:Y:S01]  /*0a50*/  ISETP.NE.AND.EX P0, PT, R31, RZ, PT, P0 ;  /* 0x000000ff1f00720c */ /* 0x000fe20003f05300 */
[----:B------:R1:W3:Y:S01]  /*0a60*/  F2I.U32.TRUNC.NTZ R15, R8 ;  /* 0x00000008000f7305 */ /* 0x0002e2000020f000 */
[----:B------:R-:W1:Y:S01]  /*0a70*/  LDC R20, c[0x0][0x148] ;  /* 0x00005200ff147b82 */ /* 0x000e620000000800 */
[----:B--2---:R-:W-:-:S07]  /*0a80*/  IMAD R0, R7, R10, R6 ;  /* 0x0000000a07007224 */ /* 0x004fce00078e0206 */
[----:B------:R-:W2:Y:S01]  /*0a90*/  LDC R26, c[0x0][0x600] ;  /* 0x00018000ff1a7b82 */ /* 0x000ea20000000800 */
[-CC-:B----4-:R-:W-:Y:S02]  /*0aa0*/  SHF.R.U64 R32, R22, R24.reuse, R9.reuse ;  /* 0x0000001816207219 */ /* 0x190fe40000001209 */
[----:B------:R-:W-:Y:S01]  /*0ab0*/  SHF.R.U32.HI R7, RZ, R24, R9 ;  /* 0x00000018ff077219 */ /* 0x000fe20000011609 */
[----:B------:R-:W-:-:S04]  /*0ac0*/  IMAD.MOV.U32 R9, RZ, RZ, 0x1 ;  /* 0x00000001ff097424 */ /* 0x000fc800078e00ff */
[----:B------:R-:W4:Y:S01]  /*0ad0*/  LDC R21, c[0x0][0x648] ;  /* 0x00019200ff157b82 */ /* 0x000f220000000800 */
[-C--:B0-----:R-:W-:Y:S02]  /*0ae0*/  SHF.L.U32 R6, R11, R28.reuse, RZ ;  /* 0x0000001c0b067219 */ /* 0x081fe400000006ff */
[--C-:B------:R-:W-:Y:S02]  /*0af0*/  SHF.R.U64 R24, R32, R28, R7.reuse ;  /* 0x0000001c20187219 */ /* 0x100fe40000001207 */
[----:B------:R-:W-:Y:S02]  /*0b00*/  LOP3.LUT R13, RZ, R6, RZ, 0x33, !PT ;  /* 0x00000006ff0d7212 */ /* 0x000fe400078e33ff */
[-C--:B------:R-:W-:Y:S01]  /*0b10*/  SHF.R.U32.HI R7, RZ, R28.reuse, R7 ;  /* 0x0000001cff077219 */ /* 0x080fe20000011607 */
[----:B------:R-:W0:Y:S01]  /*0b20*/  LDC R23, c[0x0][0x638] ;  /* 0x00018e00ff177b82 */ /* 0x000e220000000800 */
[----:B------:R-:W-:Y:S01]  /*0b30*/  SHF.L.U32 R12, R9, R28, RZ ;  /* 0x0000001c090c7219 */ /* 0x000fe200000006ff */
[----:B------:R-:W-:-:S06]  /*0b40*/  IMAD.MOV.U32 R6, RZ, RZ, R24 ;  /* 0x000000ffff067224 */ /* 0x000fcc00078e0018 */
[----:B------:R-:W0:Y:S01]  /*0b50*/  LDC R85, c[0x0][0x610] ;  /* 0x00018400ff557b82 */ /* 0x000e220000000800 */
[----:B-1-3--:R-:W-:Y:S05]  /*0b60*/  @!P0 BRA `(.L_x_7) ;  /* 0x0000000000288947 */ /* 0x00afea0003800000 */
[----:B------:R-:W1:Y:S02]  /*0b70*/  LDC R11, c[0x0][0x64c] ;  /* 0x00019300ff0b7b82 */ /* 0x000e640000000800 */
[----:B-1----:R-:W-:-:S05]  /*0b80*/  IADD3 R11, P0, R24, R11, RZ ;  /* 0x0000000b180b7210 */ /* 0x002fca0007f1e0ff */
        /* <DEDUP_REMOVED lines=8> */
.L_x_7:
[----:B----4-:R-:W-:Y:S01]  /*0c10*/  SHF.R.U64 R6, R6, R21, R7 ;  /* 0x0000001506067219 */ /* 0x010fe20000001207 */
[----:B--2---:R-:W-:Y:S01]  /*0c20*/  VIADD R7, R26, 0xffffffff ;  /* 0xffffffff1a077836 */ /* 0x004fe20000000000 */
[----:B------:R-:W-:Y:S01]  /*0c30*/  LOP3.LUT R13, R32, R13, RZ, 0xc0, !PT ;  /* 0x0000000d200d7212 */ /* 0x000fe200078ec0ff */
[----:B------:R-:W-:Y:S02]  /*0c40*/  IMAD.MOV R15, RZ, RZ, -R15 ;  /* 0x000000ffff0f7224 */ /* 0x000fe400078e0a0f */
[----:B------:R-:W-:Y:S02]  /*0c50*/  IMAD.MOV R8, RZ, RZ, -R6 ;  /* 0x000000ffff087224 */ /* 0x000fe400078e0a06 */
[----:B------:R-:W-:Y:S01]  /*0c60*/  IMAD R13, R12, R6, R13 ;  /* 0x000000060c0d7224 */ /* 0x000fe200078e020d */
[----:B------:R-:W-:Y:S01]  /*0c70*/  LOP3.LUT R6, R22, R7, RZ, 0xc0, !PT ;  /* 0x0000000716067212 */ /* 0x000fe200078ec0ff */
[----:B------:R-:W-:Y:S02]  /*0c80*/  @P3 IMAD R0, R20, R15, R3 ;  /* 0x0000000f14003224 */ /* 0x000fe400078e0203 */
[----:B0-----:R-:W-:-:S02]  /*0c90*/  IMAD R3, R8, R23, R24 ;  /* 0x0000001708037224 */ /* 0x001fc400078e0218 */
[----:B------:R-:W-:Y:S02]  /*0ca0*/  IMAD R85, R13, R85, R0 ;  /* 0x000000550d557224 */ /* 0x000fe400078e0200 */
[----:B------:R-:W-:Y:S02]  /*0cb0*/  IMAD R6, R3, R26, R6 ;  /* 0x0000001a03067224 */ /* 0x000fe400078e0206 */
[----:B------:R-:W-:-:S03]  /*0cc0*/  IMAD.MOV.U32 R0, RZ, RZ, 0x1 ;  /* 0x00000001ff007424 */ /* 0x000fc600078e00ff */
[----:B------:R-:W-:Y:S02]  /*0cd0*/  SEL R84, R6, R85, !P3 ;  /* 0x0000005506547207 */ /* 0x000fe40005800000 */
[----:B------:R-:W-:-:S07]  /*0ce0*/  SEL R85, R85, R6, !P3 ;  /* 0x0000000655557207 */ /* 0x000fce0005800000 */
.L_x_5:
[----:B------:R-:W-:-:S08]  /*0cf0*/  NOP ;  /* 0x0000000000007918 */ /* 0x000fd00000000000 */
[----:B------:R-:W0:Y:S02]  /*0d00*/  USETMAXREG.TRY_ALLOC.CTAPOOL UP0, 0xe8 ;  /* 0x000000e8000079c8 */ /* 0x000e240008000600 */
[----:B0-----:R-:W-:-:S13]  /*0d10*/  PLOP3.LUT P0, PT, PT, PT, UP0, 0x80, 0x0 ;  /* 0x000000000000781c */ /* 0x001fda0003f0f008 */
[----:B------:R-:W-:Y:S05]  /*0d20*/  @!P0 BRA `(.L_x_5) ;  /* 0xfffffffc00f08947 */ /* 0x000fea000383ffff */
[----:B------:R-:W-:Y:S01]  /*0d30*/  ULDC.64 UR4, c[0x0][0x598] ;  /* 0x0001660000047ab9 */ /* 0x000fe20000000a00 */
[----:B------:R-:W-:Y:S01]  /*0d40*/  ULDC.64 UR38, c[0x0][0x208] ;  /* 0x0000820000267ab9 */ /* 0x000fe20000000a00 */
[----:B------:R-:W-:-:S04]  /*0d50*/  ISETP.NE.U32.AND P0, PT, RZ, UR4, PT ;  /* 0x00000004ff007c0c */ /* 0x000fc8000bf05070 */
[----:B------:R-:W-:-:S13]  /*0d60*/  ISETP.NE.AND.EX P0, PT, RZ, UR5, PT, P0 ;  /* 0x00000005ff007c0c */ /* 0x000fda000bf05300 */
[----:B------:R-:W-:Y:S05]  /*0d70*/  @!P0 BRA `(.L_x_8) ;  /* 0x00000000001c8947 */ /* 0x000fea0003800000 */
[----:B------:R-:W0:Y:S02]  /*0d80*/  LDC.64 R6, c[0x0][0x598] ;  /* 0x00016600ff067b82 */ /* 0x000e240000000a00 */
[----:B0-----:R-:W2:Y:S02]  /*0d90*/  LDG.E.64 R6, desc[UR38][R6.64] ;  /* 0x0000002606067981 */ /* 0x001ea4000c1e1b00 */
[----:B--2---:R-:W-:-:S04]  /*0da0*/  ISETP.NE.U32.AND P0, PT, R6, RZ, PT ;  /* 0x000000ff0600720c */ /* 0x004fc80003f05070 */
[----:B------:R-:W-:-:S13]  /*0db0*/  ISETP.NE.AND.EX P0, PT, R7, RZ, PT, P0 ;  /* 0x000000ff0700720c */ /* 0x000fda0003f05300 */
[----:B------:R-:W-:Y:S05]  /*0dc0*/  @!P0 BRA `(.L_x_8) ;  /* 0x0000000000088947 */ /* 0x000fea0003800000 */
[----:B------:R0:W5:Y:S01]  /*0dd0*/  LD.E R19, desc[UR38][R6.64] ;  /* 0x0000002606137980 */ /* 0x000162000c101900 */
[----:B------:R-:W-:Y:S05]  /*0de0*/  BRA `(.L_x_9) ;  /* 0x0000000000247947 */ /* 0x000fea0003800000 */
.L_x_8:
[----:B------:R-:W-:Y:S02]  /*0df0*/  ULDC.64 UR4, c[0x0][0x588] ;  /* 0x0001620000047ab9 */ /* 0x000fe40000000a00 */
[----:B------:R-:W-:-:S04]  /*0e00*/  ISETP.NE.U32.AND P0, PT, RZ, UR4, PT ;  /* 0x00000004ff007c0c */ /* 0x000fc8000bf05070 */
[----:B------:R-:W-:-:S13]  /*0e10*/  ISETP.NE.AND.EX P0, PT, RZ, UR5, PT, P0 ;  /* 0x00000005ff007c0c */ /* 0x000fda000bf05300 */
[----:B------:R-:W-:Y:S05]  /*0e20*/  @!P0 BRA `(.L_x_10) ;  /* 0x00000000000c8947 */ /* 0x000fea0003800000 */
[----:B------:R-:W0:Y:S02]  /*0e30*/  LDC.64 R6, c[0x0][0x588] ;  /* 0x00016200ff067b82 */ /* 0x000e240000000a00 */
[----:B0-----:R1:W5:Y:S01]  /*0e40*/  LDG.E R19, desc[UR38][R6.64] ;  /* 0x0000002606137981 */ /* 0x001362000c1e1900 */
[----:B------:R-:W-:Y:S05]  /*0e50*/  BRA `(.L_x_9) ;  /* 0x0000000000087947 */ /* 0x000fea0003800000 */
.L_x_10:
[----:B------:R-:W-:Y:S02]  /*0e60*/  ULDC UR4, c[0x0][0x580] ;  /* 0x0001600000047ab9 */ /* 0x000fe40000000800 */
[----:B------:R-:W-:-:S07]  /*0e70*/  IMAD.U32 R19, RZ, RZ, UR4 ;  /* 0x00000004ff137e24 */ /* 0x000fce000f8e00ff */
.L_x_9:
[----:B------:R-:W-:Y:S02]  /*0e80*/  ULDC.64 UR4, c[0x0][0x5a0] ;  /* 0x0001680000047ab9 */ /* 0x000fe40000000a00 */
[----:B------:R-:W-:-:S04]  /*0e90*/  ISETP.NE.U32.AND P0, PT, RZ, UR4, PT ;  /* 0x00000004ff007c0c */ /* 0x000fc8000bf05070 */
[----:B------:R-:W-:-:S13]  /*0ea0*/  ISETP.NE.AND.EX P0, PT, RZ, UR5, PT, P0 ;  /* 0x00000005ff007c0c */ /* 0x000fda000bf05300 */
[----:B------:R-:W-:Y:S05]  /*0eb0*/  @!P0 BRA `(.L_x_11) ;  /* 0x00000000001c8947 */ /* 0x000fea0003800000 */
[----:B01----:R-:W0:Y:S02]  /*0ec0*/  LDC.64 R6, c[0x0][0x5a0] ;  /* 0x00016800ff067b82 */ /* 0x003e240000000a00 */
[----:B0-----:R-:W2:Y:S02]  /*0ed0*/  LDG.E.64 R6, desc[UR38][R6.64] ;  /* 0x0000002606067981 */ /* 0x001ea4000c1e1b00 */
[----:B--2---:R-:W-:-:S04]  /*0ee0*/  ISETP.NE.U32.AND P0, PT, R6, RZ, PT ;  /* 0x000000ff0600720c */ /* 0x004fc80003f05070 */
[----:B------:R-:W-:-:S13]  /*0ef0*/  ISETP.NE.AND.EX P0, PT, R7, RZ, PT, P0 ;  /* 0x000000ff0700720c */ /* 0x000fda0003f05300 */
[----:B------:R-:W-:Y:S05]  /*0f00*/  @!P0 BRA `(.L_x_11) ;  /* 0x0000000000088947 */ /* 0x000fea0003800000 */
[----:B------:R0:W5:Y:S01]  /*0f10*/  LD.E R72, desc[UR38][R6.64] ;  /* 0x0000002606487980 */ /* 0x000162000c101900 */
[----:B------:R-:W-:Y:S05]  /*0f20*/  BRA `(.L_x_12) ;  /* 0x0000000000247947 */ /* 0x000fea0003800000 */
.L_x_11:
[----:B------:R-:W-:Y:S02]  /*0f30*/  ULDC.64 UR4, c[0x0][0x590] ;  /* 0x0001640000047ab9 */ /* 0x000fe40000000a00 */
[----:B------:R-:W-:-:S04]  /*0f40*/  ISETP.NE.U32.AND P0, PT, RZ, UR4, PT ;  /* 0x00000004ff007c0c */ /* 0x000fc8000bf05070 */
[----:B------:R-:W-:-:S13]  /*0f50*/  ISETP.NE.AND.EX P0, PT, RZ, UR5, PT, P0 ;  /* 0x00000005ff007c0c */ /* 0x000fda000bf05300 */
[----:B------:R-:W-:Y:S05]  /*0f60*/  @!P0 BRA `(.L_x_13) ;  /* 0x00000000000c8947 */ /* 0x000fea0003800000 */
[----:B------:R-:W2:Y:S02]  /*0f70*/  LDC.64 R72, c[0x0][0x590] ;  /* 0x00016400ff487b82 */ /* 0x000ea40000000a00 */
[----:B--2---:R2:W5:Y:S01]  /*0f80*/  LDG.E R72, desc[UR38][R72.64] ;  /* 0x0000002648487981 */ /* 0x004562000c1e1900 */
[----:B------:R-:W-:Y:S05]  /*0f90*/  BRA `(.L_x_12) ;  /* 0x0000000000087947 */ /* 0x000fea0003800000 */
.L_x_13:
[----:B------:R-:W-:Y:S02]  /*0fa0*/  ULDC UR4, c[0x0][0x584] ;  /* 0x0001610000047ab9 */ /* 0x000fe40000000800 */
[----:B------:R-:W-:-:S07]  /*0fb0*/  IMAD.U32 R72, RZ, RZ, UR4 ;  /* 0x00000004ff487e24 */ /* 0x000fce000f8e00ff */
.L_x_12:
[----:B------:R-:W-:-:S13]  /*0fc0*/  LOP3.LUT P0, RZ, R0, 0xff, RZ, 0xc0, !PT ;  /* 0x000000ff00ff7812 */ /* 0x000fda000780c0ff */
[----:B------:R-:W-:Y:S05]  /*0fd0*/  @!P0 EXIT ;  /* 0x000000000000894d */ /* 0x000fea0003800000 */
[----:B------:R-:W3:Y:S01]  /*0fe0*/  LDC R75, c[0x0][0x658] ;  /* 0x00019600ff4b7b82 */ /* 0x000ee20000000800 */
[----:B------:R-:W-:Y:S01]  /*0ff0*/  ULDC.64 UR6, c[0x0][0x288] ;  /* 0x0000a20000067ab9 */ /* 0x000fe20000000a00 */
[----:B------:R-:W-:Y:S01]  /*1000*/  LOP3.LUT R14, R14, 0x1, RZ, 0xc0, !PT ;  /* 0x000000010e0e7812 */ /* 0x000fe200078ec0ff */
[----:B------:R-:W-:Y:S01]  /*1010*/  UIADD3 UR4, UR7, 0x3f, URZ ;  /* 0x0000003f07047890 */ /* 0x000fe2000fffe03f */
[----:B------:R-:W-:Y:S01]  /*1020*/  SHF.R.U32.HI R0, RZ, 0x2, R4 ;  /* 0x00000002ff007819 */ /* 0x000fe20000011604 */
[----:B------:R-:W-:Y:S01]  /*1030*/  IMAD.U32 R3, RZ, RZ, UR6 ;  /* 0x00000006ff037e24 */ /* 0x000fe2000f8e00ff */
[----:B------:R-:W-:Y:S01]  /*1040*/  SHF.R.U32.HI R5, RZ, 0x1, R5 ;  /* 0x00000001ff057819 */ /* 0x000fe20000011605 */
[----:B------:R-:W-:Y:S01]  /*1050*/  USHF.R.S32.HI UR5, URZ, 0x1f, UR4 ;  /* 0x0000001f3f057899 */ /* 0x000fe20008011404 */
[----:B01----:R-:W0:Y:S01]  /*1060*/  LDC.64 R6, c[0x0][0x5c8] ;  /* 0x00017200ff067b82 */ /* 0x003e220000000a00 */
[----:B------:R-:W-:Y:S01]  /*1070*/  LOP3.LUT R76, R4, 0x3, RZ, 0xc0, !PT ;  /* 0x00000003044c7812 */ /* 0x000fe200078ec0ff */
[----:B------:R-:W-:Y:S01]  /*1080*/  IMAD.SHL.U32 R9, R14, 0x40, RZ ;  /* 0x000000400e097824 */ /* 0x000fe200078e00ff */
[----:B------:R-:W-:Y:S01]  /*1090*/  LOP3.LUT R0, R0, 0x7, RZ, 0xc0, !PT ;  /* 0x0000000700007812 */ /* 0x000fe200078ec0ff */
[----:B------:R-:W-:Y:S01]  /*10a0*/  ULEA.HI UR5, UR5, UR4, URZ, 0x6 ;  /* 0x0000000405057291 */ /* 0x000fe2000f8f303f */
[----:B------:R-:W-:Y:S01]  /*10b0*/  LOP3.LUT R5, R5, 0x30, RZ, 0xc0, !PT ;  /* 0x0000003005057812 */ /* 0x000fe200078ec0ff */
[----:B------:R-:W-:Y:S01]  /*10c0*/  IMAD R76, R76, -0x2, R3 ;  /* 0xfffffffe4c4c7824 */ /* 0x000fe200078e0203 */
[--C-:B------:R-:W-:Y:S01]  /*10d0*/  LOP3.LUT R22, R9, 0x40, R0.reuse, 0xe2, !PT ;  /* 0x0000004009167812 */ /* 0x100fe200078ee200 */
[----:B------:R-:W1:Y:S01]  /*10e0*/  LDC R79, c[0x0][0x600] ;  /* 0x00018000ff4f7b82 */ /* 0x000e620000000800 */
[----:B------:R-:W-:Y:S01]  /*10f0*/  IADD3 R3, RZ, -R5, -R0 ;  /* 0x80000005ff037210 */ /* 0x000fe20007ffe800 */
[----:B------:R-:W-:Y:S01]  /*1100*/  IMAD.MOV.U32 R0, RZ, RZ, -0x1 ;  /* 0xffffffffff007424 */ /* 0x000fe200078e00ff */
[----:B------:R-:W-:Y:S01]  /*1110*/  USHF.R.S32.HI UR43, URZ, 0x6, UR5 ;  /* 0x000000063f2b7899 */ /* 0x000fe20008011405 */
[----:B------:R-:W-:Y:S01]  /*1120*/  IMAD.MOV.U32 R8, RZ, RZ, 0x1 ;  /* 0x00000001ff087424 */ /* 0x000fe200078e00ff */
[----:B------:R-:W-:Y:S01]  /*1130*/  LOP3.LUT R78, R4, 0x80, RZ, 0xc0, !PT ;  /* 0x00000080044e7812 */ /* 0x000fe200078ec0ff */
[----:B------:R-:W-:Y:S01]  /*1140*/  IMAD R3, R14, -0x40, R3 ;  /* 0xffffffc00e037824 */ /* 0x000fe200078e0203 */
[----:B------:R-:W-:Y:S01]  /*1150*/  UISETP.LT.AND UP0, UPT, UR43, 0x1, UPT ;  /* 0x000000012b00788c */ /* 0x000fe2000bf01270 */
[----:B---3--:R-:W-:Y:S01]  /*1160*/  SHF.L.U32 R0, R0, R75, RZ ;  /* 0x0000004b00007219 */ /* 0x008fe200000006ff */
[----:B------:R-:W-:Y:S01]  /*1170*/  ULDC UR4, c[0x0][0x284] ;  /* 0x0000a10000047ab9 */ /* 0x000fe20000000800 */
[----:B------:R-:W-:Y:S01]  /*1180*/  LOP3.LUT R22, R22, R5, RZ, 0xfc, !PT ;  /* 0x0000000516167212 */ /* 0x000fe200078efcff */
[----:B------:R-:W-:Y:S01]  /*1190*/  USEL UR44, UR43, 0x1, UP0 ;  /* 0x000000012b2c7887 */ /* 0x000fe20008000000 */
[----:B------:R-:W-:Y:S01]  /*11a0*/  SHF.L.U32 R75, R8, R75, RZ ;  /* 0x0000004b084b7219 */ /* 0x000fe200000006ff */
[----:B------:R-:W-:Y:S01]  /*11b0*/  IMAD.SHL.U32 R77, R4, 0x2, RZ ;  /* 0x00000002044d7824 */ /* 0x000fe200078e00ff */
[----:B------:R-:W-:Y:S01]  /*11c0*/  LOP3.LUT R82, R18, 0x1, RZ, 0xfc, !PT ;  /* 0x0000000112527812 */ /* 0x000fe200078efcff */
[----:B------:R-:W-:Y:S01]  /*11d0*/  VIADD R81, R3, UR4 ;  /* 0x0000000403517c36 */ /* 0x000fe20008000000 */
[C---:B0-----:R-:W-:Y:S01]  /*11e0*/  SHF.L.U64.HI R74, R6.reuse, 0x3, R7 ;  /* 0x00000003064a7819 */ /* 0x041fe20000010207 */
[----:B--2---:R-:W-:Y:S01]  /*11f0*/  IMAD.SHL.U32 R73, R6, 0x8, RZ ;  /* 0x0000000806497824 */ /* 0x004fe200078e00ff */
[----:B------:R-:W-:Y:S01]  /*1200*/  SHF.R.U32.HI R78, RZ, 0x7, R78 ;  /* 0x00000007ff4e7819 */ /* 0x000fe2000001164e */
[----:B------:R-:W-:Y:S01]  /*1210*/  IMAD.MOV.U32 R23, RZ, RZ, RZ ;  /* 0x000000ffff177224 */ /* 0x000fe200078e00ff */
[----:B------:R-:W-:Y:S01]  /*1220*/  LOP3.LUT R80, RZ, R0, RZ, 0x33, !PT ;  /* 0x00000000ff507212 */ /* 0x000fe200078e33ff */
[----:B------:R-:W-:Y:S01]  /*1230*/  UIADD3 UR44, UR43, -UR44, URZ ;  /* 0x8000002c2b2c7290 */ /* 0x000fe2000fffe03f */
[----:B------:R-:W-:Y:S01]  /*1240*/  UMOV UR40, URZ ;  /* 0x0000003f00287c82 */ /* 0x000fe20008000000 */
[----:B-1----:R-:W-:Y:S01]  /*1250*/  VIADD R79, R79, 0xffffffff ;  /* 0xffffffff4f4f7836 */ /* 0x002fe20000000000 */
[----:B------:R-:W-:-:S09]  /*1260*/  UMOV UR41, URZ ;  /* 0x0000003f00297c82 */ /* 0x000fd20008000000 */
.L_x_127:
[----:B0-----:R-:W0:Y:S01]  /*1270*/  SHFL.IDX PT, R0, R78, RZ, 0x1f ;  /* 0x00001fff4e007589 */ /* 0x001e2200000e0000 */
[----:B-1----:R-:W1:Y:S01]  /*1280*/  S2UR UR7, SR_CgaCtaId ;  /* 0x00000000000779c3 */ /* 0x002e620000008800 */
[----:B------:R-:W-:Y:S01]  /*1290*/  UMOV UR6, 0x400 ;  /* 0x0000040000067882 */ /* 0x000fe20000000000 */
[----:B0-----:R-:W-:Y:S01]  /*12a0*/  R2UR UR4, R0 ;  /* 0x00000000000472ca */ /* 0x001fe200000e0000 */
[----:B-1----:R-:W-:-:S12]  /*12b0*/  ULEA UR46, UR7, UR6, 0x18 ;  /* 0x00000006072e7291 */ /* 0x002fd8000f8ec03f */
[----:B------:R-:W-:-:S04]  /*12c0*/  ULEA.HI UR5, UR4, UR4, URZ, 0x1 ;  /* 0x0000000404057291 */ /* 0x000fc8000f8f083f */
[----:B------:R-:W-:-:S04]  /*12d0*/  ULOP3.LUT UR5, UR5, 0x7fffe, URZ, 0xc0, !UPT ;  /* 0x0007fffe05057892 */ /* 0x000fc8000f8ec03f */
[----:B------:R-:W-:-:S03]  /*12e0*/  UIADD3 UR5, UR4, -UR5, URZ ;  /* 0x8000000504057290 */ /* 0x000fc6000fffe03f */
[----:B------:R-:W-:Y:S01]  /*12f0*/  ULDC UR4, c[0x0][0x28c] ;  /* 0x0000a30000047ab9 */ /* 0x000fe20000000800 */
[----:B------:R-:W-:Y:S01]  /*1300*/  ULEA UR5, UR5, UR46, 0xd ;  /* 0x0000002e05057291 */ /* 0x000fe2000f8e683f */
[----:B------:R-:W-:-:S03]  /*1310*/  ISETP.LT.AND P0, PT, RZ, UR4, PT ;  /* 0x00000004ff007c0c */ /* 0x000fc6000bf01270 */
[----:B------:R-:W-:-:S04]  /*1320*/  UIADD3 UR5, UR5, 0x180, URZ ;  /* 0x0000018005057890 */ /* 0x000fc8000fffe03f */
[----:B------:R-:W-:-:S04]  /*1330*/  USHF.R.U32.HI UR5, URZ, 0x4, UR5 ;  /* 0x000000043f057899 */ /* 0x000fc80008011605 */
[----:B------:R-:W-:-:S04]  /*1340*/  ULOP3.LUT UR5, UR5, 0x3fff, URZ, 0xc0, !UPT ;  /* 0x00003fff05057892 */ /* 0x000fc8000f8ec03f */
[----:B------:R-:W-:Y:S01]  /*1350*/  ULOP3.LUT UR45, UR5, 0x10000, URZ, 0xfc, !UPT ;  /* 0x00010000052d7892 */ /* 0x000fe2000f8efc3f */
[----:B--2345:R-:W-:Y:S11]  /*1360*/  @P0 BRA `(.L_x_14) ;  /* 0x0000000000400947 */ /* 0x03cff60003800000 */
[----:B------:R-:W-:Y:S01]  /*1370*/  MOV R0, 0x0 ;  /* 0x0000000000007802 */ /* 0x000fe20000000f00 */
[----:B------:R-:W-:Y:S01]  /*1380*/  ULDC.64 UR4, c[0x4][0x68] ;  /* 0x01001a0000047ab9 */ /* 0x000fe20000000a00 */
[----:B------:R-:W-:Y:S01]  /*1390*/  ULDC.64 UR6, c[0x4][0x8] ;  /* 0x0100020000067ab9 */ /* 0x000fe20000000a00 */
[----:B------:R-:W-:Y:S01]  /*13a0*/  IMAD.U32 R4, RZ, RZ, UR4 ;  /* 0x00000004ff047e24 */ /* 0x000fe2000f8e00ff */
[----:B------:R0:W1:Y:S01]  /*13b0*/  LDC.64 R14, c[0x4][R0] ;  /* 0x01000000000e7b82 */ /* 0x0000620000000a00 */
[----:B------:R-:W-:Y:S01]  /*13c0*/  IMAD.U32 R5, RZ, RZ, UR5 ;  /* 0x00000005ff057e24 */ /* 0x000fe2000f8e00ff */
[----:B------:R-:W-:Y:S01]  /*13d0*/  ULDC.64 UR4, c[0x4][0x70] ;  /* 0x01001c0000047ab9 */ /* 0x000fe20000000a00 */
[----:B------:R-:W-:Y:S02]  /*13e0*/  IMAD.U32 R10, RZ, RZ, UR6 ;  /* 0x00000006ff0a7e24 */ /* 0x000fe4000f8e00ff */
[----:B------:R-:W-:Y:S02]  /*13f0*/  IMAD.U32 R6, RZ, RZ, UR4 ;  /* 0x00000004ff067e24 */ /* 0x000fe4000f8e00ff */
[----:B------:R-:W-:-:S02]  /*1400*/  IMAD.U32 R7, RZ, RZ, UR5 ;  /* 0x00000005ff077e24 */ /* 0x000fc4000f8e00ff */
[----:B------:R-:W-:Y:S02]  /*1410*/  IMAD.U32 R11, RZ, RZ, UR7 ;  /* 0x00000007ff0b7e24 */ /* 0x000fe4000f8e00ff */
[----:B------:R-:W-:Y:S02]  /*1420*/  IMAD.MOV.U32 R8, RZ, RZ, 0x1e1 ;  /* 0x000001e1ff087424 */ /* 0x000fe400078e00ff */
[----:B------:R-:W-:Y:S02]  /*1430*/  IMAD.MOV.U32 R12, RZ, RZ, 0x1 ;  /* 0x00000001ff0c7424 */ /* 0x000fe400078e00ff */
[----:B0-----:R-:W-:-:S07]  /*1440*/  IMAD.MOV.U32 R13, RZ, RZ, RZ ;  /* 0x000000ffff0d7224 */ /* 0x001fce00078e00ff */
[----:B------:R-:W-:-:S07]  /*1450*/  LEPC R20, `(.L_x_14) ;  /* 0x000000001014794e */ /* 0x000fce0000000000 */
[----:B-1---5:R-:W-:Y:S05]  /*1460*/  CALL.ABS.NOINC R14 ;  /* 0x000000000e007343 */ /* 0x022fea0003c00000 */
.L_x_14:
[----:B------:R-:W-:-:S13]  /*1470*/  ISETP.NE.AND P0, PT, R82, 0x3, PT ;  /* 0x000000035200780c */ /* 0x000fda0003f05270 */
[----:B------:R-:W-:Y:S05]  /*1480*/  @!P0 BRA `(.L_x_15) ;  /* 0x0000000000048947 */ /* 0x000fea0003800000 */
[----:B------:R-:W-:Y:S01]  /*1490*/  BPT.TRAP 0x1 ;  /* 0x000000040000795c */ /* 0x000fe20000300000 */
.L_x_15:
[----:B------:R-:W-:Y:S02]  /*14a0*/  IMAD.U32 R3, RZ, RZ, UR41 ;  /* 0x00000029ff037e24 */ /* 0x000fe4000f8e00ff */
[----:B------:R-:W-:-:S03]  /*14b0*/  IMAD.U32 R0, RZ, RZ, UR40 ;  /* 0x00000028ff007e24 */ /* 0x000fc6000f8e00ff */
[----:B------:R-:W-:Y:S02]  /*14c0*/  LEA R3, R3, UR46, 0x3 ;  /* 0x0000002e03037c11 */ /* 0x000fe4000f8e18ff */
[----:B------:R-:W-:-:S04]  /*14d0*/  SHF.L.U32 R0, R0, 0x1f, RZ ;  /* 0x0000001f00007819 */ /* 0x000fc800000006ff */
[----:B------:R0:W1:Y:S01]  /*14e0*/  SYNCS.PHASECHK.TRANS64.TRYWAIT P1, [R3+URZ], R0 ;  /* 0x00000000030075a7 */ /* 0x000062000802017f */
[----:B------:R-:W-:Y:S05]  /*14f0*/  @!P0 BRA `(.L_x_16) ;  /* 0x0000000000048947 */ /* 0x000fea0003800000 */
[----:B------:R-:W-:Y:S01]  /*1500*/  BPT.TRAP 0x1 ;  /* 0x000000040000795c */ /* 0x000fe20000300000 */
.L_x_16:
[----:B------:R-:W-:-:S05]  /*1510*/  IMAD.U32 R4, RZ, RZ, UR44 ;  /* 0x0000002cff047e24 */ /* 0x000fca000f8e00ff */
[----:B------:R-:W-:Y:S01]  /*1520*/  ISETP.GE.AND P2, PT, R4, 0x1, PT ;  /* 0x000000010400780c */ /* 0x000fe20003f46270 */
[----:B-1----:R-:W-:-:S12]  /*1530*/  @P1 BRA `(.L_x_17) ;  /* 0x0000000000081947 */ /* 0x002fd80003800000 */
[----:B------:R-:W1:Y:S02]  /*1540*/  SYNCS.PHASECHK.TRANS64.TRYWAIT P1, [R3+URZ], R0 ;  /* 0x00000000030075a7 */ /* 0x000e64000802017f */
[----:B-1----:R-:W-:Y:S05]  /*1550*/  @!P1 BRA `(.L_x_18) ;  /* 0x0000005800549947 */ /* 0x002fea0003800000 */
.L_x_17:
[----:B------:R-:W-:Y:S05]  /*1560*/  WARPSYNC.ALL ;  /* 0x0000000000007948 */ /* 0x000fea0003800000 */
[----:B------:R-:W-:Y:S01]  /*1570*/  UIADD3 UR4, UR46, 0x20180, URZ ;  /* 0x000201802e047890 */ /* 0x000fe2000fffe03f */
[----:B------:R-:W-:Y:S01]  /*1580*/  WARPGROUP.ARRIVE ;  /* 0x00000000000079c5 */ /* 0x000fe20000000000 */
[----:B------:R-:W-:Y:S02]  /*1590*/  ULEA UR5, UR41, UR45, 0xa ;  /* 0x0000002d29057291 */ /* 0x000fe4000f8e503f */
[----:B------:R-:W-:Y:S01]  /*15a0*/  USHF.R.U32.HI UR4, URZ, 0x4, UR4 ;  /* 0x000000043f047899 */ /* 0x000fe20008011604 */
[----:B------:R-:W-:Y:S01]  /*15b0*/  UMOV UR9, 0x40000040 ;  /* 0x4000004000097882 */ /* 0x000fe20000000000 */
[----:B------:R-:W-:-:S02]  /*15c0*/  UMOV UR11, 0x40000040 ;  /* 0x40000040000b7882 */ /* 0x000fc40000000000 */
[----:B------:R-:W-:Y:S01]  /*15d0*/  ULOP3.LUT UR4, UR4, 0x3fff, URZ, 0xc0, !UPT ;  /* 0x00003fff04047892 */ /* 0x000fe2000f8ec03f */
[----:B------:R-:W-:-:S03]  /*15e0*/  UMOV UR8, UR5 ;  /* 0x0000000500087c82 */ /* 0x000fc60008000000 */
[----:B------:R-:W-:-:S04]  /*15f0*/  ULOP3.LUT UR4, UR4, 0x10000, URZ, 0xfc, !UPT ;  /* 0x0001000004047892 */ /* 0x000fc8000f8efc3f */
[----:B------:R-:W-:-:S07]  /*1600*/  UIMAD UR6, UR41, 0x300, UR4 ;  /* 0x00000300290678a4 */ /* 0x000fce000f8e0204 */
[----:B------:R-:W-:Y:S02]  /*1610*/  UMOV UR10, UR6 ;  /* 0x00000006000a7c82 */ /* 0x000fe40008000000 */
[----:B------:R-:W-:Y:S01]  /*1620*/  HGMMA.64x96x16.F32.BF16 R24, gdesc[UR8], RZ, !UPT, gsb0 ;  /* 0x01600000081879f0 */ /* 0x000fe2000c0018ff */
[----:B------:R-:W-:Y:S02]  /*1630*/  UIADD3 UR8, UR5, 0x2, URZ ;  /* 0x0000000205087890 */ /* 0x000fe4000fffe03f */
[----:B------:R-:W-:Y:S01]  /*1640*/  UIADD3 UR10, UR6, 0x2, URZ ;  /* 0x00000002060a7890 */ /* 0x000fe2000fffe03f */
[----:B------:R-:W-:Y:S01]  /*1650*/  UMOV UR9, 0x40000040 ;  /* 0x4000004000097882 */ /* 0x000fe20000000000 */
[----:B------:R-:W-:Y:S01]  /*1660*/  UMOV UR11, 0x40000040 ;  /* 0x40000040000b7882 */ /* 0x000fe20000000000 */
[----:B------:R-:W-:Y:S02]  /*1670*/  WARPGROUP.DEPBAR.LE gsb0, 0x0 ;  /* 0x00008000000079c5 */ /* 0x000fe40000010000 */
[----:B------:R-:W-:-:S06]  /*1680*/  WARPGROUP.ARRIVE ;  /* 0x00000000000079c5 */ /* 0x000fcc0000000000 */
[----:B------:R-:W-:Y:S01]  /*1690*/  HGMMA.64x96x16.F32.BF16 R24, gdesc[UR8], R24, gsb0 ;  /* 0x01600000081879f0 */ /* 0x000fe20008001818 */
        /* <DEDUP_REMOVED lines=13> */
[----:B------:R-:W-:Y:S03]  /*1770*/  HGMMA.64x96x16.F32.BF16 R24, gdesc[UR8], R24, gsb0 ;  /* 0x01600000081879f0 */ /* 0x000fe60008001818 */
[----:B------:R-:W-:Y:S02]  /*1780*/  WARPGROUP.DEPBAR.LE gsb0, 0x0 ;  /* 0x00008000000079c5 */ /* 0x000fe40000010000 */
[----:B------:R-:W-:Y:S05]  /*1790*/  @!P2 BRA `(.L_x_19) ;  /* 0x00000004001ca947 */ /* 0x000fea0003800000 */
[----:B------:R-:W-:Y:S01]  /*17a0*/  UIADD3 UR5, UR41, 0x1, URZ ;  /* 0x0000000129057890 */ /* 0x000fe2000fffe03f */
[----:B01----:R-:W-:-:S03]  /*17b0*/  IMAD.U32 R0, RZ, RZ, UR44 ;  /* 0x0000002cff007e24 */ /* 0x003fc6000f8e00ff */
[----:B------:R-:W-:-:S04]  /*17c0*/  UISETP.NE.AND UP0, UPT, UR5, 0x8, UPT ;  /* 0x000000080500788c */ /* 0x000fc8000bf05270 */
[----:B------:R-:W-:Y:S02]  /*17d0*/  USEL UR6, URZ, 0x1, UP0 ;  /* 0x000000013f067887 */ /* 0x000fe40008000000 */
[----:B------:R-:W-:Y:S02]  /*17e0*/  USEL UR5, UR5, URZ, UP0 ;  /* 0x0000003f05057287 */ /* 0x000fe40008000000 */
[----:B------:R-:W-:-:S06]  /*17f0*/  ULOP3.LUT UR6, UR40, UR6, URZ, 0x3c, !UPT ;  /* 0x0000000628067292 */ /* 0x000fcc000f8e3c3f */
[----:B------:R-:W-:Y:S01]  /*1800*/  IMAD.U32 R5, RZ, RZ, UR6 ;  /* 0x00000006ff057e24 */ /* 0x000fe2000f8e00ff */
[----:B------:R-:W-:-:S06]  /*1810*/  UMOV UR6, UR41 ;  /* 0x0000002900067c82 */ /* 0x000fcc0008000000 */
.L_x_26:
[----:B01----:R-:W-:Y:S05]  /*1820*/  @!P0 BRA `(.L_x_20) ;  /* 0x0000000000048947 */ /* 0x003fea0003800000 */
[----:B------:R-:W-:Y:S01]  /*1830*/  BPT.TRAP 0x1 ;  /* 0x000000040000795c */ /* 0x000fe20000300000 */
.L_x_20:
[----:B------:R-:W0:Y:S01]  /*1840*/  S2UR UR8, SR_CgaCtaId ;  /* 0x00000000000879c3 */ /* 0x000e220000008800 */
[----:B------:R-:W-:Y:S01]  /*1850*/  UMOV UR7, 0x400 ;  /* 0x0000040000077882 */ /* 0x000fe20000000000 */
[----:B------:R-:W-:Y:S01]  /*1860*/  SHF.L.U32 R3, R5, 0x1f, RZ ;  /* 0x0000001f05037819 */ /* 0x000fe200000006ff */
[----:B0-----:R-:W-:-:S04]  /*1870*/  ULEA UR13, UR8, UR7, 0x18 ;  /* 0x00000007080d7291 */ /* 0x001fc8000f8ec03f */
[----:B------:R-:W-:-:S09]  /*1880*/  ULEA UR7, UR5, UR13, 0x3 ;  /* 0x0000000d05077291 */ /* 0x000fd2000f8e183f */
[----:B------:R0:W1:Y:S01]  /*1890*/  SYNCS.PHASECHK.TRANS64.TRYWAIT P1, [UR7], R3 ;  /* 0x00000003ff0075a7 */ /* 0x0000620008020147 */
[----:B------:R-:W-:Y:S05]  /*18a0*/  @!P0 BRA `(.L_x_21) ;  /* 0x0000000000048947 */ /* 0x000fea0003800000 */
[----:B------:R-:W-:Y:S01]  /*18b0*/  BPT.TRAP 0x1 ;  /* 0x000000040000795c */ /* 0x000fe20000300000 */
.L_x_21:
[----:B-1----:R-:W-:Y:S05]  /*18c0*/  @P1 BRA `(.L_x_22) ;  /* 0x0000000000081947 */ /* 0x002fea0003800000 */
[----:B------:R-:W1:Y:S02]  /*18d0*/  SYNCS.PHASECHK.TRANS64.TRYWAIT P1, [UR7], R3 ;  /* 0x00000003ff0075a7 */ /* 0x000e640008020147 */
[----:B-1----:R-:W-:Y:S05]  /*18e0*/  @!P1 BRA `(.L_x_23) ;  /* 0x0000005400849947 */ /* 0x002fea0003800000 */
.L_x_22:
[----:B------:R-:W-:Y:S01]  /*18f0*/  ULEA UR7, UR5, UR45, 0xa ;  /* 0x0000002d05077291 */ /* 0x000fe2000f8e503f */
[----:B------:R-:W-:Y:S01]  /*1900*/  WARPGROUP.ARRIVE ;  /* 0x00000000000079c5 */ /* 0x000fe20000000000 */
[----:B------:R-:W-:Y:S01]  /*1910*/  UIMAD UR12, UR5, 0x300, UR4 ;  /* 0x00000300050c78a4 */ /* 0x000fe2000f8e0204 */
[----:B------:R-:W-:Y:S01]  /*1920*/  UMOV UR9, 0x40000040 ;  /* 0x4000004000097882 */ /* 0x000fe20000000000 */
[----:B------:R-:W-:-:S03]  /*1930*/  UMOV UR11, 0x40000040 ;  /* 0x40000040000b7882 */ /* 0x000fc60000000000 */
[----:B------:R-:W-:Y:S02]  /*1940*/  UMOV UR8, UR7 ;  /* 0x0000000700087c82 */ /* 0x000fe40008000000 */
[----:B------:R-:W-:Y:S02]  /*1950*/  UMOV UR10, UR12 ;  /* 0x0000000c000a7c82 */ /* 0x000fe40008000000 */
[----:B------:R-:W-:Y:S01]  /*1960*/  HGMMA.64x96x16.F32.BF16 R24, gdesc[UR8], R24, gsb0 ;  /* 0x01600000081879f0 */ /* 0x000fe20008001818 */
[----:B------:R-:W-:Y:S02]  /*1970*/  UIADD3 UR8, UR7, 0x2, URZ ;  /* 0x0000000207087890 */ /* 0x000fe4000fffe03f */
[----:B------:R-:W-:Y:S01]  /*1980*/  UIADD3 UR10, UR12, 0x2, URZ ;  /* 0x000000020c0a7890 */ /* 0x000fe2000fffe03f */
[----:B------:R-:W-:Y:S01]  /*1990*/  UMOV UR9, 0x40000040 ;  /* 0x4000004000097882 */ /* 0x000fe20000000000 */
[----:B------:R-:W-:Y:S01]  /*19a0*/  UMOV UR11, 0x40000040 ;  /* 0x40000040000b7882 */ /* 0x000fe20000000000 */
[----:B------:R-:W-:-:S02]  /*19b0*/  WARPGROUP.DEPBAR.LE gsb0, 0x0 ;  /* 0x00008000000079c5 */ /* 0x000fc40000010000 */
        /* <DEDUP_REMOVED lines=18> */
[----:B------:R-:W-:Y:S01]  /*1ae0*/  BPT.TRAP 0x1 ;  /* 0x000000040000795c */ /* 0x000fe20000300000 */
.L_x_24:
[----:B------:R-:W-:Y:S01]  /*1af0*/  ULEA UR7, UR6, UR13, 0x3 ;  /* 0x0000000d06077291 */ /* 0x000fe2000f8e183f */
[----:B------:R-:W-:-:S03]  /*1b00*/  ISETP.GT.U32.AND P1, PT, R18, 0x1, PT ;  /* 0x000000011200780c */ /* 0x000fc60003f24070 */
[----:B------:R-:W-:-:S04]  /*1b10*/  UIADD3 UR7, UR7, 0x40, URZ ;  /* 0x0000004007077890 */ /* 0x000fc8000fffe03f */
[----:B------:R-:W-:-:S09]  /*1b20*/  UPRMT UR7, URZ, 0x654, UR7 ;  /* 0x000006543f077896 */ /* 0x000fd20008000007 */
[----:B------:R-:W-:Y:S01]  /*1b30*/  SYNCS.ARRIVE.TRANS64.RED.A1T0 RZ, [UR7], RZ ;  /* 0x000000ffffff79a7 */ /* 0x000fe20008100407 */
[----:B------:R-:W-:Y:S05]  /*1b40*/  @P1 BRA `(.L_x_25) ;  /* 0x0000000000041947 */ /* 0x000fea0003800000 */
[----:B------:R-:W-:Y:S01]  /*1b50*/  BPT.TRAP 0x1 ;  /* 0x000000040000795c */ /* 0x000fe20000300000 */
.L_x_25:
[----:B------:R-:W-:Y:S01]  /*1b60*/  UIADD3 UR5, UR5, 0x1, URZ ;  /* 0x0000000105057890 */ /* 0x000fe2000fffe03f */
[C---:B------:R-:W-:Y:S01]  /*1b70*/  ISETP.GT.AND P1, PT, R0.reuse, 0x1, PT ;  /* 0x000000010000780c */ /* 0x040fe20003f24270 */
[----:B------:R-:W-:Y:S01]  /*1b80*/  UIADD3 UR6, UR6, 0x1, URZ ;  /* 0x0000000106067890 */ /* 0x000fe2000fffe03f */
[----:B------:R-:W-:Y:S01]  /*1b90*/  VIADD R0, R0, 0xffffffff ;  /* 0xffffffff00007836 */ /* 0x000fe20000000000 */
[----:B------:R-:W-:Y:S02]  /*1ba0*/  UISETP.NE.AND UP0, UPT, UR5, 0x8, UPT ;  /* 0x000000080500788c */ /* 0x000fe4000bf05270 */
[----:B------:R-:W-:Y:S02]  /*1bb0*/  UISETP.NE.AND UP1, UPT, UR6, 0x8, UPT ;  /* 0x000000080600788c */ /* 0x000fe4000bf25270 */
[----:B------:R-:W-:Y:S02]  /*1bc0*/  USEL UR7, URZ, 0x1, UP0 ;  /* 0x000000013f077887 */ /* 0x000fe40008000000 */
[----:B------:R-:W-:-:S02]  /*1bd0*/  USEL UR5, UR5, URZ, UP0 ;  /* 0x0000003f05057287 */ /* 0x000fc40008000000 */
[----:B------:R-:W-:Y:S02]  /*1be0*/  USEL UR6, UR6, URZ, UP1 ;  /* 0x0000003f06067287 */ /* 0x000fe40008800000 */
[----:B------:R-:W-:Y:S01]  /*1bf0*/  LOP3.LUT R5, R5, UR7, RZ, 0x3c, !PT ;  /* 0x0000000705057c12 */ /* 0x000fe2000f8e3cff */
[----:B------:R-:W-:Y:S09]  /*1c00*/  @P1 BRA `(.L_x_26) ;  /* 0xfffffffc00041947 */ /* 0x000ff2000383ffff */
.L_x_19:
[----:B01----:R-:W0:Y:S02]  /*1c10*/  LDC R0, c[0x0][0x28c] ;  /* 0x0000a300ff007b82 */ /* 0x003e240000000800 */
[----:B0-----:R-:W-:-:S13]  /*1c20*/  ISETP.GE.AND P1, PT, R0, 0x1, PT ;  /* 0x000000010000780c */ /* 0x001fda0003f26270 */
[----:B------:R-:W-:Y:S05]  /*1c30*/  @!P1 BRA `(.L_x_27) ;  /* 0x0000000000389947 */ /* 0x000fea0003800000 */
[----:B------:R-:W-:Y:S05]  /*1c40*/  @!P0 BRA `(.L_x_28) ;  /* 0x0000000000048947 */ /* 0x000fea0003800000 */
[----:B------:R-:W-:Y:S01]  /*1c50*/  BPT.TRAP 0x1 ;  /* 0x000000040000795c */ /* 0x000fe20000300000 */
.L_x_28:
[----:B------:R-:W0:Y:S01]  /*1c60*/  S2UR UR6, SR_CgaCtaId ;  /* 0x00000000000679c3 */ /* 0x000e220000008800 */
[----:B------:R-:W-:Y:S01]  /*1c70*/  UIADD3 UR4, UR44, UR41, URZ ;  /* 0x000000292c047290 */ /* 0x000fe2000fffe03f */
[----:B------:R-:W-:Y:S01]  /*1c80*/  ISETP.GT.U32.AND P0, PT, R18, 0x1, PT ;  /* 0x000000011200780c */ /* 0x000fe20003f04070 */
[----:B------:R-:W-:Y:S02]  /*1c90*/  UMOV UR5, 0x400 ;  /* 0x0000040000057882 */ /* 0x000fe40000000000 */
[----:B------:R-:W-:-:S04]  /*1ca0*/  USHF.L.U32 UR4, UR4, 0x3, URZ ;  /* 0x0000000304047899 */ /* 0x000fc8000800063f */
[----:B------:R-:W-:Y:S02]  /*1cb0*/  ULOP3.LUT UR4, UR4, 0x38, URZ, 0xc0, !UPT ;  /* 0x0000003804047892 */ /* 0x000fe4000f8ec03f */
[----:B0-----:R-:W-:-:S04]  /*1cc0*/  ULEA UR5, UR6, UR5, 0x18 ;  /* 0x0000000506057291 */ /* 0x001fc8000f8ec03f */
[----:B------:R-:W-:-:S04]  /*1cd0*/  UIADD3 UR4, UR5, 0x40, UR4 ;  /* 0x0000004005047890 */ /* 0x000fc8000fffe004 */
[----:B------:R-:W-:-:S09]  /*1ce0*/  UPRMT UR4, URZ, 0x654, UR4 ;  /* 0x000006543f047896 */ /* 0x000fd20008000004 */
[----:B------:R-:W-:Y:S01]  /*1cf0*/  SYNCS.ARRIVE.TRANS64.RED.A1T0 RZ, [UR4], RZ ;  /* 0x000000ffffff79a7 */ /* 0x000fe20008100404 */
[----:B------:R-:W-:Y:S05]  /*1d00*/  @P0 BRA `(.L_x_27) ;  /* 0x0000000000040947 */ /* 0x000fea0003800000 */
[----:B------:R-:W-:Y:S01]  /*1d10*/  BPT.TRAP 0x1 ;  /* 0x000000040000795c */ /* 0x000fe20000300000 */
.L_x_27:
[----:B------:R-:W-:Y:S01]  /*1d20*/  IMAD R3, R84, 0x60, RZ ;  /* 0x0000006054037824 */ /* 0x000fe200078e02ff */
[----:B------:R-:W-:Y:S01]  /*1d30*/  ULDC UR6, c[0x0][0x288] ;  /* 0x0000a20000067ab9 */ /* 0x000fe20000000800 */
[----:B------:R-:W-:Y:S01]  /*1d40*/  SHF.R.S32.HI R13, RZ, 0x1f, R83 ;  /* 0x0000001fff0d7819 */ /* 0x000fe20000011453 */
[----:B------:R-:W-:Y:S01]  /*1d50*/  IMAD.SHL.U32 R6, R85, 0x80, RZ ;  /* 0x0000008055067824 */ /* 0x000fe200078e00ff */
[----:B------:R-:W-:Y:S01]  /*1d60*/  ULDC.64 UR4, c[0x0][0x5d0] ;  /* 0x0001740000047ab9 */ /* 0x000fe20000000a00 */
[----:B------:R-:W-:Y:S01]  /*1d70*/  LOP3.LUT R10, R3, 0x6, R77, 0xf8, !PT ;  /* 0x00000006030a7812 */ /* 0x000fe200078ef84d */
[----:B------:R-:W-:Y:S01]  /*1d80*/  IMAD.WIDE R84, R85, 0x80, R22 ;  /* 0x0000008055547825 */ /* 0x000fe200078e0216 */
[----:B------:R-:W-:Y:S01]  /*1d90*/  ISETP.GE.AND P0, PT, R3, UR6, PT ;  /* 0x0000000603007c0c */ /* 0x000fe2000bf06270 */
[----:B------:R-:W-:Y:S01]  /*1da0*/  ULDC UR6, c[0x0][0x284] ;  /* 0x0000a10000067ab9 */ /* 0x000fe20000000800 */
[----:B------:R-:W-:Y:S01]  /*1db0*/  SHF.R.S32.HI R11, RZ, 0x1f, R10 ;  /* 0x0000001fff0b7819 */ /* 0x000fe2000001140a */
[----:B------:R-:W-:Y:S01]  /*1dc0*/  IMAD R0, R13, UR4, RZ ;  /* 0x000000040d007c24 */ /* 0x000fe2000f8e02ff */
[----:B------:R-:W-:-:S03]  /*1dd0*/  ISETP.GE.OR P0, PT, R6, UR6, P0 ;  /* 0x0000000606007c0c */ /* 0x000fc60008706670 */
[C---:B------:R-:W-:Y:S02]  /*1de0*/  IMAD R7, R83.reuse, UR5, R0 ;  /* 0x0000000553077c24 */ /* 0x040fe4000f8e0200 */
[----:B------:R-:W-:Y:S01]  /*1df0*/  IMAD.WIDE.U32 R4, R83, UR4, R10 ;  /* 0x0000000453047c25 */ /* 0x000fe2000f8e000a */
[----:B------:R-:W-:-:S03]  /*1e00*/  ULDC.64 UR4, c[0x0][0x5c8] ;  /* 0x0001720000047ab9 */ /* 0x000fc60000000a00 */
[----:B------:R-:W-:Y:S02]  /*1e10*/  IMAD R9, R85, UR4, RZ ;  /* 0x0000000455097c24 */ /* 0x000fe4000f8e02ff */
[----:B------:R-:W-:Y:S02]  /*1e20*/  IMAD.IADD R5, R5, 0x1, R7 ;  /* 0x0000000105057824 */ /* 0x000fe400078e0207 */
[C---:B------:R-:W-:Y:S02]  /*1e30*/  IMAD R9, R84.reuse, UR5, R9 ;  /* 0x0000000554097c24 */ /* 0x040fe4000f8e0209 */
[----:B------:R-:W-:-:S04]  /*1e40*/  IMAD.WIDE.U32 R86, R84, UR4, R4 ;  /* 0x0000000454567c25 */ /* 0x000fc8000f8e0004 */
[----:B------:R-:W-:Y:S01]  /*1e50*/  IMAD.MOV.U32 R0, RZ, RZ, -0x1 ;  /* 0xffffffffff007424 */ /* 0x000fe200078e00ff */
[----:B------:R-:W-:Y:S06]  /*1e60*/  @P0 BRA `(.L_x_29) ;  /* 0x00000030005c0947 */ /* 0x000fec0003800000 */
[----:B-----5:R-:W-:Y:S01]  /*1e70*/  FSETP.NEU.AND P0, PT, R72, RZ, PT ;  /* 0x000000ff4800720b */ /* 0x020fe20003f0d000 */
[----:B------:R-:W-:Y:S01]  /*1e80*/  IMAD.IADD R4, R76, 0x1, -R3 ;  /* 0x000000014c047824 */ /* 0x000fe200078e0a03 */
[----:B------:R-:W-:Y:S01]  /*1e90*/  BSSY B0, `(.L_x_29) ;  /* 0x0000314000007945 */ /* 0x000fe20003800000 */
[----:B------:R-:W-:Y:S02]  /*1ea0*/  IMAD.IADD R3, R81, 0x1, -R6 ;  /* 0x0000000151037824 */ /* 0x000fe400078e0a06 */
[----:B------:R-:W-:Y:S01]  /*1eb0*/  IMAD.IADD R97, R87, 0x1, R9 ;  /* 0x0000000157617824 */ /* 0x000fe200078e0209 */
[----:B------:R-:W-:-:S04]  /*1ec0*/  ISETP.GT.AND P2, PT, R4, RZ, PT ;  /* 0x000000ff0400720c */ /* 0x000fc80003f44270 */
[----:B------:R-:W-:-:S03]  /*1ed0*/  ISETP.GT.AND P1, PT, R3, RZ, P2 ;  /* 0x000000ff0300720c */ /* 0x000fc60001724270 */
[----:B------:R-:W-:Y:S10]  /*1ee0*/  @!P0 BRA `(.L_x_30) ;  /* 0x0000002000888947 */ /* 0x000ff40003800000 */
[----:B------:R-:W0:Y:S01]  /*1ef0*/  LDC.64 R90, c[0x0][0x5b8] ;  /* 0x00016e00ff5a7b82 */ /* 0x000e220000000a00 */
[----:B------:R-:W-:-:S07]  /*1f00*/  ULDC.64 UR4, c[0x0][0x5c0] ;  /* 0x0001700000047ab9 */ /* 0x000fce0000000a00 */
[----:B------:R-:W1:Y:S08]  /*1f10*/  LDC.64 R92, c[0x0][0x5b0] ;  /* 0x00016c00ff5c7b82 */ /* 0x000e700000000a00 */
[----:B------:R-:W2:Y:S01]  /*1f20*/  LDC.64 R94, c[0x0][0x5a8] ;  /* 0x00016a00ff5e7b82 */ /* 0x000ea20000000a00 */
[-C--:B0-----:R-:W-:Y:S02]  /*1f30*/  IMAD R6, R13, R90.reuse, RZ ;  /* 0x0000005a0d067224 */ /* 0x081fe400078e02ff */
[----:B------:R-:W-:-:S04]  /*1f40*/  IMAD.WIDE.U32 R88, R83, R90, R10 ;  /* 0x0000005a53587225 */ /* 0x000fc800078e000a */
[----:B------:R-:W-:Y:S02]  /*1f50*/  IMAD R87, R83, R91, R6 ;  /* 0x0000005b53577224 */ /* 0x000fe400078e0206 */
[-C--:B-1----:R-:W-:Y:S02]  /*1f60*/  IMAD R5, R85, R92.reuse, RZ ;  /* 0x0000005c55057224 */ /* 0x082fe400078e02ff */
[----:B------:R-:W-:Y:S02]  /*1f70*/  IMAD.IADD R13, R89, 0x1, R87 ;  /* 0x00000001590d7824 */ /* 0x000fe400078e0257 */
[----:B------:R-:W-:Y:S02]  /*1f80*/  IMAD.MOV.U32 R12, RZ, RZ, R88 ;  /* 0x000000ffff0c7224 */ /* 0x000fe400078e0058 */
[C---:B------:R-:W-:Y:S02]  /*1f90*/  IMAD R91, R84.reuse, R93, R5 ;  /* 0x0000005d545b7224 */ /* 0x040fe400078e0205 */
[----:B------:R-:W-:-:S04]  /*1fa0*/  IMAD.WIDE.U32 R6, R84, R92, R12 ;  /* 0x0000005c54067225 */ /* 0x000fc800078e000c */
[----:B------:R-:W-:Y:S01]  /*1fb0*/  IMAD.IADD R5, R7, 0x1, R91 ;  /* 0x0000000107057824 */ /* 0x000fe200078e025b */
[----:B--2---:R-:W-:-:S04]  /*1fc0*/  LEA R14, P0, R6, R94, 0x1 ;  /* 0x0000005e060e7211 */ /* 0x004fc800078008ff */
[----:B------:R-:W-:-:S05]  /*1fd0*/  LEA.HI.X R15, R6, R95, R5, 0x1, P0 ;  /* 0x0000005f060f7211 */ /* 0x000fca00000f0c05 */
[----:B------:R0:W2:Y:S01]  /*1fe0*/  @P1 LDG.E.LTC128B.U16 R5, desc[UR38][R14.64] ;  /* 0x000000260e051981 */ /* 0x0000a2000c1e1520 */
[----:B------:R-:W-:Y:S01]  /*1ff0*/  LEA R8, P0, R86, UR4, 0x1 ;  /* 0x0000000456087c11 */ /* 0x000fe2000f8008ff */
[----:B------:R-:W-:Y:S01]  /*2000*/  IMAD.WIDE.U32 R6, R84, R92, R10 ;  /* 0x0000005c54067225 */ /* 0x000fe200078e000a */
[----:B------:R-:W-:Y:S03]  /*2010*/  BSSY B1, `(.L_x_31) ;  /* 0x0000012000017945 */ /* 0x000fe60003800000 */
[----:B------:R-:W-:Y:S02]  /*2020*/  IMAD.IADD R7, R91, 0x1, R7 ;  /* 0x000000015b077824 */ /* 0x000fe400078e0207 */
[----:B------:R-:W-:Y:S01]  /*2030*/  IMAD.WIDE.U32 R20, R83, R90, R6 ;  /* 0x0000005a53147225 */ /* 0x000fe200078e0006 */
[----:B0-----:R-:W-:-:S03]  /*2040*/  SHF.L.U64.HI R15, R92, 0x3, R93 ;  /* 0x000000035c0f7819 */ /* 0x001fc6000001025d */
[----:B------:R-:W-:Y:S01]  /*2050*/  IMAD.IADD R7, R87, 0x1, R21 ;  /* 0x0000000157077824 */ /* 0x000fe200078e0215 */
[----:B------:R-:W-:Y:S01]  /*2060*/  LEA R6, P4, R20, R94, 0x1 ;  /* 0x0000005e14067211 */ /* 0x000fe200078808ff */
[----:B------:R-:W-:-:S03]  /*2070*/  IMAD.SHL.U32 R14, R92, 0x8, RZ ;  /* 0x000000085c0e7824 */ /* 0x000fc600078e00ff */
[----:B------:R-:W-:Y:S01]  /*2080*/  LEA.HI.X R7, R20, R95, R7, 0x1, P4 ;  /* 0x0000005f14077211 */ /* 0x000fe200020f0c07 */
[----:B--2---:R-:W-:-:S04]  /*2090*/  IMAD.U32 R9, R5, 0x10000, RZ ;  /* 0x0001000005097824 */ /* 0x004fc800078e00ff */
[----:B------:R-:W-:-:S04]  /*20a0*/  FMUL R9, R9, R72 ;  /* 0x0000004809097220 */ /* 0x000fc80000400000 */
[----:B------:R-:W-:Y:S01]  /*20b0*/  FFMA R24, R24, R19, R9 ;  /* 0x0000001318187223 */ /* 0x000fe20000000009 */
[----:B------:R-:W-:Y:S02]  /*20c0*/  LEA.HI.X R9, R86, UR5, R97, 0x1, P0 ;  /* 0x0000000556097c11 */ /* 0x000fe400080f0c61 */
[----:B------:R-:W-:Y:S02]  /*20d0*/  ISETP.GT.AND P0, PT, R4, 0x1, PT ;  /* 0x000000010400780c */ /* 0x000fe40003f04270 */
[----:B------:R-:W-:Y:S02]  /*20e0*/  F2FP.BF16.F32.PACK_AB R24, RZ, R24 ;  /* 0x00000018ff18723e */ /* 0x000fe400000010ff */
[----:B------:R-:W-:-:S03]  /*20f0*/  ISETP.GT.AND P3, PT, R3, RZ, P0 ;  /* 0x000000ff0300720c */ /* 0x000fc60000764270 */
[----:B------:R0:W-:Y:S10]  /*2100*/  @P1 STG.E.U16 desc[UR38][R8.64], R24 ;  /* 0x0000001808001986 */ /* 0x0001f4000c101526 */
[----:B------:R-:W-:Y:S05]  /*2110*/  @!P3 BRA `(.L_x_32) ;  /* 0x000000000004b947 */ /* 0x000fea0003800000 */
[----:B------:R1:W5:Y:S02]  /*2120*/  LDG.E.LTC128B.U16 R5, desc[UR38][R6.64+0x2] ;  /* 0x0000022606057981 */ /* 0x000364000c1e1520 */
.L_x_32:
[----:B------:R-:W-:Y:S05]  /*2130*/  BSYNC B1 ;  /* 0x0000000000017941 */ /* 0x000fea0003800000 */
.L_x_31:
[----:B-----5:R-:W-:Y:S01]  /*2140*/  IMAD.U32 R85, R5, 0x10000, RZ ;  /* 0x0001000005557824 */ /* 0x020fe200078e00ff */
[----:B------:R-:W-:Y:S01]  /*2150*/  ISETP.GT.AND P2, PT, R3, 0x8, P2 ;  /* 0x000000080300780c */ /* 0x000fe20001744270 */
[----:B------:R-:W-:Y:S01]  /*2160*/  IMAD.WIDE.U32 R20, R84, R92, R14 ;  /* 0x0000005c54147225 */ /* 0x000fe200078e000e */
[----:B0-----:R-:W-:-:S03]  /*2170*/  PRMT R24, R5, 0x7610, R24 ;  /* 0x0000761005187816 */ /* 0x001fc60000000018 */
[----:B------:R-:W-:Y:S01]  /*2180*/  FMUL R12, R85, R72 ;  /* 0x00000048550c7220 */ /* 0x000fe20000400000 */
[----:B------:R-:W-:Y:S01]  /*2190*/  IMAD.IADD R91, R91, 0x1, R21 ;  /* 0x000000015b5b7824 */ /* 0x000fe200078e0215 */
[----:B------:R-:W-:Y:S02]  /*21a0*/  IADD3 R88, P1, R88, R20, RZ ;  /* 0x0000001458587210 */ /* 0x000fe40007f3e0ff */
[----:B------:R-:W-:-:S03]  /*21b0*/  FFMA R12, R25, R19, R12 ;  /* 0x00000013190c7223 */ /* 0x000fc6000000000c */
[----:B------:R-:W-:Y:S02]  /*21c0*/  IMAD.X R13, R91, 0x1, R13, P1 ;  /* 0x000000015b0d7824 */ /* 0x000fe400008e060d */
[----:B------:R-:W-:Y:S02]  /*21d0*/  F2FP.BF16.F32.PACK_AB R12, RZ, R12 ;  /* 0x0000000cff0c723e */ /* 0x000fe400000010ff */
[----:B------:R-:W-:Y:S02]  /*21e0*/  LEA R14, P1, R88, R94, 0x1 ;  /* 0x0000005e580e7211 */ /* 0x000fe400078208ff */
[----:B------:R-:W-:Y:S02]  /*21f0*/  PRMT R21, R12, 0x7610, R21 ;  /* 0x000076100c157816 */ /* 0x000fe40000000015 */
[----:B------:R-:W-:-:S03]  /*2200*/  LEA.HI.X R15, R88, R95, R13, 0x1, P1 ;  /* 0x0000005f580f7211 */ /* 0x000fc600008f0c0d */
[----:B------:R0:W-:Y:S04]  /*2210*/  @P3 STG.E.U16 desc[UR38][R8.64+0x2], R21 ;  /* 0x0000021508003986 */ /* 0x0001e8000c101526 */
[----:B------:R-:W2:Y:S01]  /*2220*/  @P2 LDG.E.LTC128B.U16 R24, desc[UR38][R14.64] ;  /* 0x000000260e182981 */ /* 0x000ea2000c1e1520 */
[----:B------:R-:W-:Y:S01]  /*2230*/  IADD3 R20, P1, R10, R20, RZ ;  /* 0x000000140a147210 */ /* 0x000fe20007f3e0ff */
[----:B------:R-:W-:Y:S01]  /*2240*/  BSSY B1, `(.L_x_33) ;  /* 0x0000011000017945 */ /* 0x000fe20003800000 */
[----:B------:R-:W-:Y:S02]  /*2250*/  SHF.L.U64.HI R13, R73, 0x1, R74 ;  /* 0x00000001490d7819 */ /* 0x000fe4000001024a */
[----:B------:R-:W-:Y:S01]  /*2260*/  ISETP.GT.AND P0, PT, R3, 0x8, P0 ;  /* 0x000000080300780c */ /* 0x000fe20000704270 */
[----:B0-----:R-:W-:Y:S01]  /*2270*/  IMAD.X R21, R11, 0x1, R91, P1 ;  /* 0x000000010b157824 */ /* 0x001fe200008e065b */
[----:B------:R-:W-:Y:S01]  /*2280*/  LEA R12, P1, R73, R8, 0x1 ;  /* 0x00000008490c7211 */ /* 0x000fe200078208ff */
[----:B------:R-:W-:-:S04]  /*2290*/  IMAD.WIDE.U32 R20, R83, R90, R20 ;  /* 0x0000005a53147225 */ /* 0x000fc800078e0014 */
[----:B------:R-:W-:Y:S01]  /*22a0*/  IMAD.X R13, R13, 0x1, R9, P1 ;  /* 0x000000010d0d7824 */ /* 0x000fe200008e0609 */
[----:B------:R-:W-:Y:S01]  /*22b0*/  LEA R10, P3, R20, R94, 0x1 ;  /* 0x0000005e140a7211 */ /* 0x000fe200078608ff */
[----:B------:R-:W-:-:S05]  /*22c0*/  IMAD.IADD R11, R87, 0x1, R21 ;  /* 0x00000001570b7824 */ /* 0x000fca00078e0215 */
[----:B------:R-:W-:Y:S01]  /*22d0*/  LEA.HI.X R11, R20, R95, R11, 0x1, P3 ;  /* 0x0000005f140b7211 */ /* 0x000fe200018f0c0b */
[----:B--2---:R-:W-:-:S04]  /*22e0*/  IMAD.U32 R5, R24, 0x10000, RZ ;  /* 0x0001000018057824 */ /* 0x004fc800078e00ff */
[----:B------:R-:W-:-:S04]  /*22f0*/  FMUL R5, R5, R72 ;  /* 0x0000004805057220 */ /* 0x000fc80000400000 */
[----:B------:R-:W-:-:S05]  /*2300*/  FFMA R5, R26, R19, R5 ;  /* 0x000000131a057223 */ /* 0x000fca0000000005 */
[----:B------:R-:W-:-:S05]  /*2310*/  F2FP.BF16.F32.PACK_AB R5, RZ, R5 ;  /* 0x00000005ff05723e */ /* 0x000fca00000010ff */
[----:B------:R0:W-:Y:S01]  /*2320*/  @P2 STG.E.U16 desc[UR38][R12.64], R5 ;  /* 0x000000050c002986 */ /* 0x0001e2000c101526 */
[----:B------:R-:W-:Y:S05]  /*2330*/  @!P0 BRA `(.L_x_34) ;  /* 0x0000000000048947 */ /* 0x000fea0003800000 */
[----:B------:R2:W5:Y:S02]  /*2340*/  LDG.E.LTC128B.U16 R24, desc[UR38][R10.64+0x2] ;  /* 0x000002260a187981 */ /* 0x000564000c1e1520 */
.L_x_34:
[----:B------:R-:W-:Y:S05]  /*2350*/  BSYNC B1 ;  /* 0x0000000000017941 */ /* 0x000fea0003800000 */
.L_x_33:
[----:B0----5:R-:W-:Y:S01]  /*2360*/  IMAD.U32 R5, R24, 0x10000, RZ ;  /* 0x0001000018057824 */ /* 0x021fe200078e00ff */
[----:B------:R-:W-:Y:S01]  /*2370*/  ISETP.GT.AND P1, PT, R4, 0x8, PT ;  /* 0x000000080400780c */ /* 0x000fe20003f24270 */
[----:B------:R-:W-:Y:S02]  /*2380*/  BSSY B1, `(.L_x_35) ;  /* 0x0000008000017945 */ /* 0x000fe40003800000 */
[----:B------:R-:W-:Y:S01]  /*2390*/  FMUL R14, R5, R72 ;  /* 0x00000048050e7220 */ /* 0x000fe20000400000 */
[----:B------:R-:W-:-:S03]  /*23a0*/  ISETP.GT.AND P2, PT, R3, RZ, P1 ;  /* 0x000000ff0300720c */ /* 0x000fc60000f44270 */
[----:B------:R-:W-:-:S05]  /*23b0*/  FFMA R14, R27, R19, R14 ;  /* 0x000000131b0e7223 */ /* 0x000fca000000000e */
[----:B------:R-:W-:-:S05]  /*23c0*/  F2FP.BF16.F32.PACK_AB R14, RZ, R14 ;  /* 0x0000000eff0e723e */ /* 0x000fca00000010ff */
[----:B------:R0:W-:Y:S01]  /*23d0*/  @P0 STG.E.U16 desc[UR38][R12.64+0x2], R14 ;  /* 0x0000020e0c000986 */ /* 0x0001e2000c101526 */
[----:B------:R-:W-:Y:S05]  /*23e0*/  @!P2 BRA `(.L_x_36) ;  /* 0x000000000004a947 */ /* 0x000fea0003800000 */
[----:B------:R3:W5:Y:S02]  /*23f0*/  LDG.E.LTC128B.U16 R24, desc[UR38][R6.64+0x10] ;  /* 0x0000102606187981 */ /* 0x000764000c1e1520 */
.L_x_36:
[----:B------:R-:W-:Y:S05]  /*2400*/  BSYNC B1 ;  /* 0x0000000000017941 */ /* 0x000fea0003800000 */
.L_x_35:
[----:B-----5:R-:W-:Y:S01]  /*2410*/  IMAD.U32 R5, R24, 0x10000, RZ ;  /* 0x0001000018057824 */ /* 0x020fe200078e00ff */
        /* <DEDUP_REMOVED lines=9> */
.L_x_38:
[----:B------:R-:W-:Y:S05]  /*24b0*/  BSYNC B1 ;  /* 0x0000000000017941 */ /* 0x000fea0003800000 */
.L_x_37:
[----:B----45:R-:W-:Y:S01]  /*24c0*/  IMAD.U32 R5, R24, 0x10000, RZ ;  /* 0x0001000018057824 */ /* 0x030fe200078e00ff */
[----:B------:R-:W-:Y:S01]  /*24d0*/  ISETP.GT.AND P1, PT, R3, 0x8, P1 ;  /* 0x000000080300780c */ /* 0x000fe20000f24270 */
[----:B------:R-:W-:Y:S02]  /*24e0*/  BSSY B1, `(.L_x_39) ;  /* 0x0000007000017945 */ /* 0x000fe40003800000 */
[----:B0-----:R-:W-:-:S04]  /*24f0*/  FMUL R14, R5, R72 ;  /* 0x00000048050e7220 */ /* 0x001fc80000400000 */
[----:B------:R-:W-:-:S05]  /*2500*/  FFMA R14, R29, R19, R14 ;  /* 0x000000131d0e7223 */ /* 0x000fca000000000e */
[----:B------:R-:W-:-:S05]  /*2510*/  F2FP.BF16.F32.PACK_AB R14, RZ, R14 ;  /* 0x0000000eff0e723e */ /* 0x000fca00000010ff */
[----:B------:R0:W-:Y:S01]  /*2520*/  @P3 STG.E.U16 desc[UR38][R8.64+0x12], R14 ;  /* 0x0000120e08003986 */ /* 0x0001e2000c101526 */
[----:B------:R-:W-:Y:S05]  /*2530*/  @!P1 BRA `(.L_x_40) ;  /* 0x0000000000049947 */ /* 0x000fea0003800000 */
[----:B------:R4:W5:Y:S02]  /*2540*/  LDG.E.LTC128B.U16 R24, desc[UR38][R10.64+0x10] ;  /* 0x000010260a187981 */ /* 0x000964000c1e1520 */
.L_x_40:
[----:B------:R-:W-:Y:S05]  /*2550*/  BSYNC B1 ;  /* 0x0000000000017941 */ /* 0x000fea0003800000 */
.L_x_39:
[----:B-----5:R-:W-:Y:S01]  /*2560*/  IMAD.U32 R5, R24, 0x10000, RZ ;  /* 0x0001000018057824 */ /* 0x020fe200078e00ff */
[----:B------:R-:W-:Y:S01]  /*2570*/  ISETP.GT.AND P0, PT, R3, 0x8, P0 ;  /* 0x000000080300780c */ /* 0x000fe20000704270 */
[----:B------:R-:W-:Y:S02]  /*2580*/  BSSY B1, `(.L_x_41) ;  /* 0x0000007000017945 */ /* 0x000fe40003800000 */
[----:B------:R-:W-:-:S04]  /*2590*/  FMUL R5, R5, R72 ;  /* 0x0000004805057220 */ /* 0x000fc80000400000 */
[----:B------:R-:W-:-:S05]  /*25a0*/  FFMA R5, R30, R19, R5 ;  /* 0x000000131e057223 */ /* 0x000fca0000000005 */
[----:B------:R-:W-:-:S05]  /*25b0*/  F2FP.BF16.F32.PACK_AB R5, RZ, R5 ;  /* 0x00000005ff05723e */ /* 0x000fca00000010ff */
[----:B------:R0:W-:Y:S01]  /*25c0*/  @P1 STG.E.U16 desc[UR38][R12.64+0x10], R5 ;  /* 0x000010050c001986 */ /* 0x0001e2000c101526 */
[----:B------:R-:W-:Y:S05]  /*25d0*/  @!P0 BRA `(.L_x_42) ;  /* 0x0000000000048947 */ /* 0x000fea0003800000 */
[----:B------:R0:W5:Y:S02]  /*25e0*/  LDG.E.LTC128B.U16 R24, desc[UR38][R10.64+0x12] ;  /* 0x000012260a187981 */ /* 0x000164000c1e1520 */
.L_x_42:
[----:B------:R-:W-:Y:S05]  /*25f0*/  BSYNC B1 ;  /* 0x0000000000017941 */ /* 0x000fea0003800000 */
.L_x_41:
        /* <DEDUP_REMOVED lines=10> */
.L_x_44:
[----:B------:R-:W-:Y:S05]  /*26a0*/  BSYNC B1 ;  /* 0x0000000000017941 */ /* 0x000fea0003800000 */
.L_x_43:
        /* <DEDUP_REMOVED lines=10> */
.L_x_46:
[----:B------:R-:W-:Y:S05]  /*2750*/  BSYNC B1 ;  /* 0x0000000000017941 */ /* 0x000fea0003800000 */
.L_x_45:
[----:B0----5:R-:W-:Y:S01]  /*2760*/  IMAD.U32 R5, R24, 0x10000, RZ ;  /* 0x0001000018057824 */ /* 0x021fe200078e00ff */
        /* <DEDUP_REMOVED lines=8> */
.L_x_48:
[----:B------:R-:W-:Y:S05]  /*27f0*/  BSYNC B1 ;  /* 0x0000000000017941 */ /* 0x000fea0003800000 */
.L_x_47:
        /* <DEDUP_REMOVED lines=9> */
.L_x_50:
[----:B------:R-:W-:Y:S05]  /*2890*/  BSYNC B1 ;  /* 0x0000000000017941 */ /* 0x000fea0003800000 */
.L_x_49:
        /* <DEDUP_REMOVED lines=10> */
.L_x_52:
[----:B------:R-:W-:Y:S05]  /*2940*/  BSYNC B1 ;  /* 0x0000000000017941 */ /* 0x000fea0003800000 */
.L_x_51:
        /* <DEDUP_REMOVED lines=10> */
.L_x_54:
[----:B------:R-:W-:Y:S05]  /*29f0*/  BSYNC B1 ;  /* 0x0000000000017941 */ /* 0x000fea0003800000 */
.L_x_53:
        /* <DEDUP_REMOVED lines=9> */
.L_x_56:
[----:B------:R-:W-:Y:S05]  /*2a90*/  BSYNC B1 ;  /* 0x0000000000017941 */ /* 0x000fea0003800000 */
.L_x_55:
        /* <DEDUP_REMOVED lines=9> */
.L_x_58:
[----:B------:R-:W-:Y:S05]  /*2b30*/  BSYNC B1 ;  /* 0x0000000000017941 */ /* 0x000fea0003800000 */
.L_x_57:
        /* <DEDUP_REMOVED lines=10> */
.L_x_60:
[----:B------:R-:W-:Y:S05]  /*2be0*/  BSYNC B1 ;  /* 0x0000000000017941 */ /* 0x000fea0003800000 */
.L_x_59:
        /* <DEDUP_REMOVED lines=10> */
.L_x_62:
[----:B------:R-:W-:Y:S05]  /*2c90*/  BSYNC B1 ;  /* 0x0000000000017941 */ /* 0x000fea0003800000 */
.L_x_61:
        /* <DEDUP_REMOVED lines=9> */
.L_x_64:
[----:B------:R-:W-:Y:S05]  /*2d30*/  BSYNC B1 ;  /* 0x0000000000017941 */ /* 0x000fea0003800000 */
.L_x_63:
        /* <DEDUP_REMOVED lines=9> */
.L_x_66:
[----:B------:R-:W-:Y:S05]  /*2dd0*/  BSYNC B1 ;  /* 0x0000000000017941 */ /* 0x000fea0003800000 */
.L_x_65:
        /* <DEDUP_REMOVED lines=10> */
.L_x_68:
[----:B------:R-:W-:Y:S05]  /*2e80*/  BSYNC B1 ;  /* 0x0000000000017941 */ /* 0x000fea0003800000 */
.L_x_67:
        /* <DEDUP_REMOVED lines=10> */
.L_x_70:
[----:B------:R-:W-:Y:S05]  /*2f30*/  BSYNC B1 ;  /* 0x0000000000017941 */ /* 0x000fea0003800000 */
.L_x_69:
        /* <DEDUP_REMOVED lines=9> */
.L_x_72:
[----:B------:R-:W-:Y:S05]  /*2fd0*/  BSYNC B1 ;  /* 0x0000000000017941 */ /* 0x000fea0003800000 */
.L_x_71:
        /* <DEDUP_REMOVED lines=9> */
.L_x_74:
[----:B------:R-:W-:Y:S05]  /*3070*/  BSYNC B1 ;  /* 0x0000000000017941 */ /* 0x000fea0003800000 */
.L_x_73:
        /* <DEDUP_REMOVED lines=10> */
.L_x_76:
[----:B------:R-:W-:Y:S05]  /*3120*/  BSYNC B1 ;  /* 0x0000000000017941 */ /* 0x000fea0003800000 */
.L_x_75:
        /* <DEDUP_REMOVED lines=10> */
.L_x_78:
[----:B------:R-:W-:Y:S05]  /*31d0*/  BSYNC B1 ;  /* 0x0000000000017941 */ /* 0x000fea0003800000 */
.L_x_77:
        /* <DEDUP_REMOVED lines=9> */
.L_x_80:
[----:B------:R-:W-:Y:S05]  /*3270*/  BSYNC B1 ;  /* 0x0000000000017941 */ /* 0x000fea0003800000 */
.L_x_79:
        /* <DEDUP_REMOVED lines=9> */
.L_x_82:
[----:B------:R-:W-:Y:S05]  /*3310*/  BSYNC B1 ;  /* 0x0000000000017941 */ /* 0x000fea0003800000 */
.L_x_81:
        /* <DEDUP_REMOVED lines=10> */
.L_x_84:
[----:B------:R-:W-:Y:S05]  /*33c0*/  BSYNC B1 ;  /* 0x0000000000017941 */ /* 0x000fea0003800000 */
.L_x_83:
        /* <DEDUP_REMOVED lines=10> */
.L_x_86:
[----:B------:R-:W-:Y:S05]  /*3470*/  BSYNC B1 ;  /* 0x0000000000017941 */ /* 0x000fea0003800000 */
.L_x_85:
        /* <DEDUP_REMOVED lines=9> */
.L_x_88:
[----:B------:R-:W-:Y:S05]  /*3510*/  BSYNC B1 ;  /* 0x0000000000017941 */ /* 0x000fea0003800000 */
.L_x_87:
        /* <DEDUP_REMOVED lines=9> */
.L_x_90:
[----:B------:R-:W-:Y:S05]  /*35b0*/  BSYNC B1 ;  /* 0x0000000000017941 */ /* 0x000fea0003800000 */
.L_x_89:
        /* <DEDUP_REMOVED lines=10> */
.L_x_92:
[----:B------:R-:W-:Y:S05]  /*3660*/  BSYNC B1 ;  /* 0x0000000000017941 */ /* 0x000fea0003800000 */
.L_x_91:
        /* <DEDUP_REMOVED lines=10> */
.L_x_94:
[----:B------:R-:W-:Y:S05]  /*3710*/  BSYNC B1 ;  /* 0x0000000000017941 */ /* 0x000fea0003800000 */
.L_x_93:
        /* <DEDUP_REMOVED lines=9> */
.L_x_96:
[----:B------:R-:W-:Y:S05]  /*37b0*/  BSYNC B1 ;  /* 0x0000000000017941 */ /* 0x000fea0003800000 */
.L_x_95:
        /* <DEDUP_REMOVED lines=9> */
.L_x_98:
[----:B------:R-:W-:Y:S05]  /*3850*/  BSYNC B1 ;  /* 0x0000000000017941 */ /* 0x000fea0003800000 */
.L_x_97:
        /* <DEDUP_REMOVED lines=10> */
.L_x_100:
[----:B------:R-:W-:Y:S05]  /*3900*/  BSYNC B1 ;  /* 0x0000000000017941 */ /* 0x000fea0003800000 */
.L_x_99:
        /* <DEDUP_REMOVED lines=10> */
.L_x_102:
[----:B------:R-:W-:Y:S05]  /*39b0*/  BSYNC B1 ;  /* 0x0000000000017941 */ /* 0x000fea0003800000 */
.L_x_101:
        /* <DEDUP_REMOVED lines=9> */
.L_x_104:
[----:B------:R-:W-:Y:S05]  /*3a50*/  BSYNC B1 ;  /* 0x0000000000017941 */ /* 0x000fea0003800000 */
.L_x_103:
        /* <DEDUP_REMOVED lines=9> */
.L_x_106:
[----:B------:R-:W-:Y:S05]  /*3af0*/  BSYNC B1 ;  /* 0x0000000000017941 */ /* 0x000fea0003800000 */
.L_x_105:
        /* <DEDUP_REMOVED lines=10> */
.L_x_108:
[----:B------:R-:W-:Y:S05]  /*3ba0*/  BSYNC B1 ;  /* 0x0000000000017941 */ /* 0x000fea0003800000 */
.L_x_107:
        /* <DEDUP_REMOVED lines=10> */
.L_x_110:
[----:B------:R-:W-:Y:S05]  /*3c50*/  BSYNC B1 ;  /* 0x0000000000017941 */ /* 0x000fea0003800000 */
.L_x_109:
        /* <DEDUP_REMOVED lines=9> */
.L_x_112:
[----:B------:R-:W-:Y:S05]  /*3cf0*/  BSYNC B1 ;  /* 0x0000000000017941 */ /* 0x000fea0003800000 */
.L_x_111:
        /* <DEDUP_REMOVED lines=9> */
.L_x_114:
[----:B------:R-:W-:Y:S05]  /*3d90*/  BSYNC B1 ;  /* 0x0000000000017941 */ /* 0x000fea0003800000 */
.L_x_113:
        /* <DEDUP_REMOVED lines=10> */
.L_x_116:
[----:B------:R-:W-:Y:S05]  /*3e40*/  BSYNC B1 ;  /* 0x0000000000017941 */ /* 0x000fea0003800000 */
.L_x_115:
[----:B-----5:R-:W-:Y:S01]  /*3e50*/  IMAD.U32 R5, R24, 0x10000, RZ ;  /* 0x0001000018057824 */ /* 0x020fe200078e00ff */
[----:B------:R-:W-:Y:S01]  /*3e60*/  ISETP.GT.AND P0, PT, R4, 0x59, PT ;  /* 0x000000590400780c */ /* 0x000fe20003f04270 */
[----:B------:R-:W-:Y:S01]  /*3e70*/  @P2 IMAD.MOV.U32 R4, RZ, RZ, R8 ;  /* 0x000000ffff042224 */ /* 0x000fe200078e0008 */
[----:B------:R-:W-:Y:S01]  /*3e80*/  BSSY B1, `(.L_x_117) ;  /* 0x000000a000017945 */ /* 0x000fe20003800000 */
[----:B------:R-:W-:Y:S01]  /*3e90*/  FMUL R5, R5, R72 ;  /* 0x0000004805057220 */ /* 0x000fe20000400000 */
[----:B------:R-:W-:-:S03]  /*3ea0*/  ISETP.GT.AND P3, PT, R3, RZ, P0 ;  /* 0x000000ff0300720c */ /* 0x000fc60000764270 */
[----:B------:R-:W-:-:S05]  /*3eb0*/  FFMA R5, R68, R19, R5 ;  /* 0x0000001344057223 */ /* 0x000fca0000000005 */
[----:B------:R-:W-:-:S04]  /*3ec0*/  F2FP.BF16.F32.PACK_AB R5, RZ, R5 ;  /* 0x00000005ff05723e */ /* 0x000fc800000010ff */
[----:B0-----:R-:W-:Y:S01]  /*3ed0*/  PRMT R14, R5, 0x7610, R14 ;  /* 0x00007610050e7816 */ /* 0x001fe2000000000e */
[----:B------:R-:W-:-:S05]  /*3ee0*/  @P2 IMAD.MOV.U32 R5, RZ, RZ, R9 ;  /* 0x000000ffff052224 */ /* 0x000fca00078e0009 */
[----:B------:R0:W-:Y:S01]  /*3ef0*/  @P2 STG.E.U16 desc[UR38][R4.64+0xb0], R14 ;  /* 0x0000b00e04002986 */ /* 0x0001e2000c101526 */
[----:B------:R-:W-:Y:S05]  /*3f00*/  @!P3 BRA `(.L_x_118) ;  /* 0x000000000004b947 */ /* 0x000fea0003800000 */
[----:B------:R0:W5:Y:S02]  /*3f10*/  LDG.E.LTC128B.U16 R24, desc[UR38][R6.64+0xb2] ;  /* 0x0000b22606187981 */ /* 0x000164000c1e1520 */
.L_x_118:
[----:B------:R-:W-:Y:S05]  /*3f20*/  BSYNC B1 ;  /* 0x0000000000017941 */ /* 0x000fea0003800000 */
.L_x_117:
        /* <DEDUP_REMOVED lines=9> */
.L_x_120:
[----:B------:R-:W-:Y:S05]  /*3fc0*/  BSYNC B1 ;  /* 0x0000000000017941 */ /* 0x000fea0003800000 */
.L_x_119:
[----:B-----5:R-:W-:Y:S01]  /*3fd0*/  IMAD.U32 R5, R24, 0x10000, RZ ;  /* 0x0001000018057824 */ /* 0x020fe200078e00ff */
[----:B------:R-:W-:Y:S01]  /*3fe0*/  ISETP.GT.AND P0, PT, R3, 0x8, P0 ;  /* 0x000000080300780c */ /* 0x000fe20000704270 */
[----:B0-----:R-:W-:Y:S01]  /*3ff0*/  @P1 IMAD.MOV.U32 R4, RZ, RZ, R12 ;  /* 0x000000ffff041224 */ /* 0x001fe200078e000c */
[----:B------:R-:W-:Y:S01]  /*4000*/  BSSY B1, `(.L_x_121) ;  /* 0x0000009000017945 */ /* 0x000fe20003800000 */
[----:B------:R-:W-:-:S04]  /*4010*/  FMUL R5, R5, R72 ;  /* 0x0000004805057220 */ /* 0x000fc80000400000 */
[----:B------:R-:W-:-:S05]  /*4020*/  FFMA R5, R70, R19, R5 ;  /* 0x0000001346057223 */ /* 0x000fca0000000005 */
[----:B------:R-:W-:-:S04]  /*4030*/  F2FP.BF16.F32.PACK_AB R5, RZ, R5 ;  /* 0x00000005ff05723e */ /* 0x000fc800000010ff */
[----:B-1-3--:R-:W-:Y:S01]  /*4040*/  PRMT R6, R5, 0x7610, R6 ;  /* 0x0000761005067816 */ /* 0x00afe20000000006 */
[----:B------:R-:W-:-:S05]  /*4050*/  @P1 IMAD.MOV.U32 R5, RZ, RZ, R13 ;  /* 0x000000ffff051224 */ /* 0x000fca00078e000d */
[----:B------:R0:W-:Y:S01]  /*4060*/  @P1 STG.E.U16 desc[UR38][R4.64+0xb0], R6 ;  /* 0x0000b00604001986 */ /* 0x0001e2000c101526 */
[----:B------:R-:W-:Y:S05]  /*4070*/  @!P0 BRA `(.L_x_122) ;  /* 0x0000000000048947 */ /* 0x000fea0003800000 */
[----:B------:R1:W5:Y:S02]  /*4080*/  LDG.E.LTC128B.U16 R24, desc[UR38][R10.64+0xb2] ;  /* 0x0000b2260a187981 */ /* 0x000364000c1e1520 */
.L_x_122:
[----:B------:R-:W-:Y:S05]  /*4090*/  BSYNC B1 ;  /* 0x0000000000017941 */ /* 0x000fea0003800000 */
.L_x_121:
[----:B------:R-:W-:Y:S05]  /*40a0*/  @!P0 BRA `(.L_x_123) ;  /* 0x0000000c00c88947 */ /* 0x000fea0003800000 */
[----:B-----5:R-:W-:-:S04]  /*40b0*/  IMAD.U32 R3, R24, 0x10000, RZ ;  /* 0x0001000018037824 */ /* 0x020fc800078e00ff */
[----:B0-----:R-:W-:-:S04]  /*40c0*/  FMUL R4, R3, R72 ;  /* 0x0000004803047220 */ /* 0x001fc80000400000 */
[----:B------:R-:W-:-:S05]  /*40d0*/  FFMA R4, R71, R19, R4 ;  /* 0x0000001347047223 */ /* 0x000fca0000000004 */
[----:B------:R-:W-:-:S05]  /*40e0*/  F2FP.BF16.F32.PACK_AB R4, RZ, R4 ;  /* 0x00000004ff04723e */ /* 0x000fca00000010ff */
[----:B------:R3:W-:Y:S01]  /*40f0*/  STG.E.U16 desc[UR38][R12.64+0xb2], R4 ;  /* 0x0000b2040c007986 */ /* 0x0007e2000c101526 */
[----:B------:R-:W-:Y:S05]  /*4100*/  BRA `(.L_x_123) ;  /* 0x0000000c00b07947 */ /* 0x000fea0003800000 */
.L_x_30:
[----:B------:R-:W-:Y:S01]  /*4110*/  ISETP.GT.AND P3, PT, R4, 0x1, PT ;  /* 0x000000010400780c */ /* 0x000fe20003f64270 */
[----:B------:R-:W-:Y:S01]  /*4120*/  ULDC.64 UR4, c[0x0][0x5c0] ;  /* 0x0001700000047ab9 */ /* 0x000fe20000000a00 */
[-C--:B------:R-:W-:Y:S01]  /*4130*/  FMUL R24, R24, R19.reuse ;  /* 0x0000001318187220 */ /* 0x080fe20000400000 */
[----:B------:R-:W-:Y:S01]  /*4140*/  LEA R6, P4, R86, UR4, 0x1 ;  /* 0x0000000456067c11 */ /* 0x000fe2000f8808ff */
[-C--:B------:R-:W-:Y:S01]  /*4150*/  FMUL R25, R25, R19.reuse ;  /* 0x0000001319197220 */ /* 0x080fe20000400000 */
[----:B------:R-:W-:Y:S01]  /*4160*/  ISETP.GT.AND P0, PT, R3, RZ, P3 ;  /* 0x000000ff0300720c */ /* 0x000fe20001f04270 */
[-C--:B------:R-:W-:Y:S01]  /*4170*/  FMUL R26, R26, R19.reuse ;  /* 0x000000131a1a7220 */ /* 0x080fe20000400000 */
[----:B------:R-:W-:Y:S01]  /*4180*/  F2FP.BF16.F32.PACK_AB R24, RZ, R24 ;  /* 0x00000018ff18723e */ /* 0x000fe200000010ff */
[-C--:B------:R-:W-:Y:S01]  /*4190*/  FMUL R27, R27, R19.reuse ;  /* 0x000000131b1b7220 */ /* 0x080fe20000400000 */
[----:B------:R-:W-:Y:S01]  /*41a0*/  LEA.HI.X R7, R86, UR5, R97, 0x1, P4 ;  /* 0x0000000556077c11 */ /* 0x000fe2000a0f0c61 */
[----:B------:R-:W-:Y:S01]  /*41b0*/  FMUL R28, R28, R19 ;  /* 0x000000131c1c7220 */ /* 0x000fe20000400000 */
[----:B------:R-:W-:Y:S01]  /*41c0*/  F2FP.BF16.F32.PACK_AB R25, RZ, R25 ;  /* 0x00000019ff19723e */ /* 0x000fe200000010ff */
[-C--:B------:R-:W-:Y:S01]  /*41d0*/  FMUL R29, R29, R19.reuse ;  /* 0x000000131d1d7220 */ /* 0x080fe20000400000 */
[----:B------:R-:W-:Y:S01]  /*41e0*/  ISETP.GT.AND P2, PT, R3, 0x8, P2 ;  /* 0x000000080300780c */ /* 0x000fe20001744270 */
[----:B------:R-:W-:Y:S01]  /*41f0*/  @P1 STG.E.U16 desc[UR38][R6.64], R24 ;  /* 0x0000001806001986 */ /* 0x000fe2000c101526 */
[----:B------:R-:W-:Y:S01]  /*4200*/  ISETP.GT.AND P1, PT, R4, 0x8, PT ;  /* 0x000000080400780c */ /* 0x000fe20003f24270 */
[-C--:B------:R-:W-:Y:S01]  /*4210*/  FMUL R30, R30, R19.reuse ;  /* 0x000000131e1e7220 */ /* 0x080fe20000400000 */
[C---:B------:R-:W-:Y:S01]  /*4220*/  SHF.L.U64.HI R5, R73.reuse, 0x1, R74 ;  /* 0x0000000149057819 */ /* 0x040fe2000001024a */
[----:B------:R-:W-:Y:S01]  /*4230*/  @P0 STG.E.U16 desc[UR38][R6.64+0x2], R25 ;  /* 0x0000021906000986 */ /* 0x000fe2000c101526 */
[----:B------:R-:W-:Y:S01]  /*4240*/  LEA R8, P5, R73, R6, 0x1 ;  /* 0x0000000649087211 */ /* 0x000fe200078a08ff */
[-C--:B------:R-:W-:Y:S01]  /*4250*/  FMUL R31, R31, R19.reuse ;  /* 0x000000131f1f7220 */ /* 0x080fe20000400000 */
[----:B------:R-:W-:Y:S01]  /*4260*/  ISETP.GT.AND P3, PT, R3, 0x8, P3 ;  /* 0x000000080300780c */ /* 0x000fe20001f64270 */
[-C--:B------:R-:W-:Y:S01]  /*4270*/  FMUL R32, R32, R19.reuse ;  /* 0x0000001320207220 */ /* 0x080fe20000400000 */
[----:B------:R-:W-:Y:S01]  /*4280*/  ISETP.GT.AND P0, PT, R4, 0x9, PT ;  /* 0x000000090400780c */ /* 0x000fe20003f04270 */
[----:B------:R-:W-:Y:S01]  /*4290*/  IMAD.X R9, R5, 0x1, R7, P5 ;  /* 0x0000000105097824 */ /* 0x000fe200028e0607 */
[----:B------:R-:W-:Y:S01]  /*42a0*/  ISETP.GT.AND P4, PT, R3, RZ, P1 ;  /* 0x000000ff0300720c */ /* 0x000fe20000f84270 */
[-C--:B------:R-:W-:Y:S01]  /*42b0*/  FMUL R33, R33, R19.reuse ;  /* 0x0000001321217220 */ /* 0x080fe20000400000 */
[----:B------:R-:W-:Y:S01]  /*42c0*/  F2FP.BF16.F32.PACK_AB R26, RZ, R26 ;  /* 0x0000001aff1a723e */ /* 0x000fe200000010ff */
[-C--:B------:R-:W-:Y:S01]  /*42d0*/  FMUL R34, R34, R19.reuse ;  /* 0x0000001322227220 */ /* 0x080fe20000400000 */
[----:B------:R-:W-:Y:S01]  /*42e0*/  ISETP.GT.AND P5, PT, R3, RZ, P0 ;  /* 0x000000ff0300720c */ /* 0x000fe200007a4270 */
[----:B------:R-:W-:Y:S01]  /*42f0*/  FMUL R35, R35, R19 ;  /* 0x0000001323237220 */ /* 0x000fe20000400000 */
[----:B------:R-:W-:Y:S01]  /*4300*/  F2FP.BF16.F32.PACK_AB R27, RZ, R27 ;  /* 0x0000001bff1b723e */ /* 0x000fe200000010ff */
[----:B------:R-:W-:Y:S01]  /*4310*/  @P2 STG.E.U16 desc[UR38][R8.64], R26 ;  /* 0x0000001a08002986 */ /* 0x000fe2000c101526 */
[----:B------:R-:W-:Y:S01]  /*4320*/  F2FP.BF16.F32.PACK_AB R28, RZ, R28 ;  /* 0x0000001cff1c723e */ /* 0x000fe200000010ff */
[-C--:B------:R-:W-:Y:S01]  /*4330*/  FMUL R36, R36, R19.reuse ;  /* 0x0000001324247220 */ /* 0x080fe20000400000 */
[----:B------:R-:W-:Y:S01]  /*4340*/  ISETP.GT.AND P2, PT, R3, 0x8, P1 ;  /* 0x000000080300780c */ /* 0x000fe20000f44270 */
[----:B------:R-:W-:Y:S01]  /*4350*/  @P3 STG.E.U16 desc[UR38][R8.64+0x2], R27 ;  /* 0x0000021b08003986 */ /* 0x000fe2000c101526 */
[----:B------:R-:W-:Y:S01]  /*4360*/  ISETP.GT.AND P1, PT, R4, 0x10, PT ;  /* 0x000000100400780c */ /* 0x000fe20003f24270 */
[----:B------:R-:W-:Y:S01]  /*4370*/  FMUL R37, R37, R19 ;  /* 0x0000001325257220 */ /* 0x000fe20000400000 */
[----:B------:R-:W-:Y:S01]  /*4380*/  F2FP.BF16.F32.PACK_AB R29, RZ, R29 ;  /* 0x0000001dff1d723e */ /* 0x000fe200000010ff */
[----:B------:R-:W-:Y:S01]  /*4390*/  @P4 STG.E.U16 desc[UR38][R6.64+0x10], R28 ;  /* 0x0000101c06004986 */ /* 0x000fe2000c101526 */
[C---:B------:R-:W-:Y:S01]  /*43a0*/  ISETP.GT.AND P3, PT, R3.reuse, 0x8, P0 ;  /* 0x000000080300780c */ /* 0x040fe20000764270 */
[-C--:B------:R-:W-:Y:S01]  /*43b0*/  FMUL R38, R38, R19.reuse ;  /* 0x0000001326267220 */ /* 0x080fe20000400000 */
[----:B------:R-:W-:Y:S01]  /*43c0*/  ISETP.GT.AND P0, PT, R4, 0x11, PT ;  /* 0x000000110400780c */ /* 0x000fe20003f04270 */
[----:B------:R-:W-:Y:S01]  /*43d0*/  @P5 STG.E.U16 desc[UR38][R6.64+0x12], R29 ;  /* 0x0000121d06005986 */ /* 0x000fe2000c101526 */
        /* <DEDUP_REMOVED lines=108> */
[----:B------:R-:W-:-:S02]  /*4aa0*/  F2FP.BF16.F32.PACK_AB R52, RZ, R52 ;  /* 0x00000034ff34723e */ /* 0x000fc400000010ff */
[C---:B------:R-:W-:Y:S01]  /*4ab0*/  ISETP.GT.AND P2, PT, R3.reuse, 0x8, P1 ;  /* 0x000000080300780c */ /* 0x040fe20000f44270 */
[----:B------:R-:W-:Y:S01]  /*4ac0*/  @P3 STG.E.U16 desc[UR38][R8.64+0x62], R51 ;  /* 0x0000623308003986 */ /* 0x000fe2000c101526 */
[C---:B------:R-:W-:Y:S02]  /*4ad0*/  ISETP.GT.AND P1, PT, R4.reuse, 0x40, PT ;  /* 0x000000400400780c */ /* 0x040fe40003f24270 */
[----:B------:R-:W-:Y:S01]  /*4ae0*/  F2FP.BF16.F32.PACK_AB R53, RZ, R53 ;  /* 0x00000035ff35723e */ /* 0x000fe200000010ff */
[----:B------:R-:W-:Y:S01]  /*4af0*/  @P4 STG.E.U16 desc[UR38][R6.64+0x70], R52 ;  /* 0x0000703406004986 */ /* 0x000fe2000c101526 */
[C---:B------:R-:W-:Y:S02]  /*4b00*/  ISETP.GT.AND P3, PT, R3.reuse, 0x8, P0 ;  /* 0x000000080300780c */ /* 0x040fe40000764270 */
[----:B------:R-:W-:Y:S01]  /*4b10*/  ISETP.GT.AND P0, PT, R4, 0x41, PT ;  /* 0x000000410400780c */ /* 0x000fe20003f04270 */
[----:B------:R-:W-:Y:S01]  /*4b20*/  @P5 STG.E.U16 desc[UR38][R6.64+0x72], R53 ;  /* 0x0000723506005986 */ /* 0x000fe2000c101526 */
[----:B------:R-:W-:-:S02]  /*4b30*/  ISETP.GT.AND P4, PT, R3, RZ, P1 ;  /* 0x000000ff0300720c */ /* 0x000fc40000f84270 */
[C---:B------:R-:W-:Y:S02]  /*4b40*/  ISETP.GT.AND P5, PT, R3.reuse, RZ, P0 ;  /* 0x000000ff0300720c */ /* 0x040fe400007a4270 */
[----:B------:R-:W-:Y:S02]  /*4b50*/  F2FP.BF16.F32.PACK_AB R54, RZ, R54 ;  /* 0x00000036ff36723e */ /* 0x000fe400000010ff */
[----:B------:R-:W-:Y:S02]  /*4b60*/  F2FP.BF16.F32.PACK_AB R55, RZ, R55 ;  /* 0x00000037ff37723e */ /* 0x000fe400000010ff */
[----:B------:R-:W-:Y:S01]  /*4b70*/  F2FP.BF16.F32.PACK_AB R56, RZ, R56 ;  /* 0x00000038ff38723e */ /* 0x000fe200000010ff */
[----:B------:R-:W-:Y:S01]  /*4b80*/  @P2 STG.E.U16 desc[UR38][R8.64+0x70], R54 ;  /* 0x0000703608002986 */ /* 0x000fe2000c101526 */
[----:B------:R-:W-:Y:S02]  /*4b90*/  F2FP.BF16.F32.PACK_AB R57, RZ, R57 ;  /* 0x00000039ff39723e */ /* 0x000fe400000010ff */
[C---:B------:R-:W-:Y:S01]  /*4ba0*/  ISETP.GT.AND P1, PT, R3.reuse, 0x8, P1 ;  /* 0x000000080300780c */ /* 0x040fe20000f24270 */
[----:B------:R-:W-:Y:S01]  /*4bb0*/  @P3 STG.E.U16 desc[UR38][R8.64+0x72], R55 ;  /* 0x0000723708003986 */ /* 0x000fe2000c101526 */
[----:B------:R-:W-:-:S02]  /*4bc0*/  ISETP.GT.AND P2, PT, R3, 0x8, P0 ;  /* 0x000000080300780c */ /* 0x000fc40000744270 */
[C---:B------:R-:W-:Y:S01]  /*4bd0*/  ISETP.GT.AND P0, PT, R4.reuse, 0x49, PT ;  /* 0x000000490400780c */ /* 0x040fe20003f04270 */
[----:B------:R-:W-:Y:S01]  /*4be0*/  @P4 STG.E.U16 desc[UR38][R6.64+0x80], R56 ;  /* 0x0000803806004986 */ /* 0x000fe2000c101526 */
[----:B------:R-:W-:Y:S02]  /*4bf0*/  ISETP.GT.AND P4, PT, R4, 0x48, PT ;  /* 0x000000480400780c */ /* 0x000fe40003f84270 */
[----:B------:R-:W-:Y:S01]  /*4c00*/  F2FP.BF16.F32.PACK_AB R58, RZ, R58 ;  /* 0x0000003aff3a723e */ /* 0x000fe200000010ff */
[----:B------:R-:W-:Y:S01]  /*4c10*/  @P5 STG.E.U16 desc[UR38][R6.64+0x82], R57 ;  /* 0x0000823906005986 */ /* 0x000fe2000c101526 */
[C---:B------:R-:W-:Y:S02]  /*4c20*/  ISETP.GT.AND P5, PT, R3.reuse, RZ, P4 ;  /* 0x000000ff0300720c */ /* 0x040fe400027a4270 */
[----:B------:R-:W-:Y:S01]  /*4c30*/  ISETP.GT.AND P3, PT, R3, RZ, P0 ;  /* 0x000000ff0300720c */ /* 0x000fe20000764270 */
[----:B------:R-:W-:Y:S01]  /*4c40*/  @P1 STG.E.U16 desc[UR38][R8.64+0x80], R58 ;  /* 0x0000803a08001986 */ /* 0x000fe2000c101526 */
[----:B------:R-:W-:-:S02]  /*4c50*/  F2FP.BF16.F32.PACK_AB R59, RZ, R59 ;  /* 0x0000003bff3b723e */ /* 0x000fc400000010ff */
[----:B------:R-:W-:Y:S02]  /*4c60*/  F2FP.BF16.F32.PACK_AB R60, RZ, R60 ;  /* 0x0000003cff3c723e */ /* 0x000fe400000010ff */
[C---:B------:R-:W-:Y:S01]  /*4c70*/  ISETP.GT.AND P4, PT, R3.reuse, 0x8, P4 ;  /* 0x000000080300780c */ /* 0x040fe20002784270 */
[----:B------:R-:W-:Y:S01]  /*4c80*/  @P2 STG.E.U16 desc[UR38][R8.64+0x82], R59 ;  /* 0x0000823b08002986 */ /* 0x000fe2000c101526 */
[----:B------:R-:W-:Y:S02]  /*4c90*/  F2FP.BF16.F32.PACK_AB R61, RZ, R61 ;  /* 0x0000003dff3d723e */ /* 0x000fe400000010ff */
[C---:B------:R-:W-:Y:S01]  /*4ca0*/  ISETP.GT.AND P2, PT, R4.reuse, 0x51, PT ;  /* 0x000000510400780c */ /* 0x040fe20003f44270 */
[----:B------:R-:W-:Y:S01]  /*4cb0*/  @P5 STG.E.U16 desc[UR38][R6.64+0x90], R60 ;  /* 0x0000903c06005986 */ /* 0x000fe2000c101526 */
[----:B------:R-:W-:Y:S02]  /*4cc0*/  ISETP.GT.AND P5, PT, R3, 0x8, P0 ;  /* 0x000000080300780c */ /* 0x000fe400007a4270 */
[C---:B------:R-:W-:Y:S01]  /*4cd0*/  ISETP.GT.AND P1, PT, R4.reuse, 0x58, PT ;  /* 0x000000580400780c */ /* 0x040fe20003f24270 */
[----:B------:R-:W-:Y:S01]  /*4ce0*/  @P3 STG.E.U16 desc[UR38][R6.64+0x92], R61 ;  /* 0x0000923d06003986 */ /* 0x000fe2000c101526 */
[----:B------:R-:W-:-:S02]  /*4cf0*/  ISETP.GT.AND P3, PT, R4, 0x50, PT ;  /* 0x000000500400780c */ /* 0x000fc40003f64270 */
[----:B------:R-:W-:Y:S01]  /*4d00*/  ISETP.GT.AND P0, PT, R4, 0x59, PT ;  /* 0x000000590400780c */ /* 0x000fe20003f04270 */
[----:B------:R-:W-:Y:S01]  /*4d10*/  @P4 IMAD.MOV.U32 R4, RZ, RZ, R8 ;  /* 0x000000ffff044224 */ /* 0x000fe200078e0008 */
[----:B------:R-:W-:Y:S01]  /*4d20*/  F2FP.BF16.F32.PACK_AB R62, RZ, R62 ;  /* 0x0000003eff3e723e */ /* 0x000fe200000010ff */
[----:B------:R-:W-:Y:S01]  /*4d30*/  @P4 IMAD.MOV.U32 R5, RZ, RZ, R9 ;  /* 0x000000ffff054224 */ /* 0x000fe200078e0009 */
[----:B------:R-:W-:Y:S02]  /*4d40*/  F2FP.BF16.F32.PACK_AB R63, RZ, R63 ;  /* 0x0000003fff3f723e */ /* 0x000fe400000010ff */
[----:B------:R-:W-:Y:S02]  /*4d50*/  F2FP.BF16.F32.PACK_AB R64, RZ, R64 ;  /* 0x00000040ff40723e */ /* 0x000fe400000010ff */
[----:B------:R0:W-:Y:S01]  /*4d60*/  @P4 STG.E.U16 desc[UR38][R4.64+0x90], R62 ;  /* 0x0000903e04004986 */ /* 0x0001e2000c101526 */
[----:B------:R-:W-:Y:S02]  /*4d70*/  ISETP.GT.AND P4, PT, R3, RZ, P2 ;  /* 0x000000ff0300720c */ /* 0x000fe40001784270 */
[----:B------:R-:W-:-:S02]  /*4d80*/  F2FP.BF16.F32.PACK_AB R65, RZ, R65 ;  /* 0x00000041ff41723e */ /* 0x000fc400000010ff */
[----:B------:R-:W-:Y:S02]  /*4d90*/  ISETP.GT.AND P2, PT, R3, 0x8, P2 ;  /* 0x000000080300780c */ /* 0x000fe40001744270 */
[----:B------:R-:W-:Y:S02]  /*4da0*/  F2FP.BF16.F32.PACK_AB R66, RZ, R66 ;  /* 0x00000042ff42723e */ /* 0x000fe400000010ff */
[----:B------:R-:W-:Y:S02]  /*4db0*/  F2FP.BF16.F32.PACK_AB R67, RZ, R67 ;  /* 0x00000043ff43723e */ /* 0x000fe400000010ff */
[----:B------:R-:W-:Y:S01]  /*4dc0*/  F2FP.BF16.F32.PACK_AB R68, RZ, R68 ;  /* 0x00000044ff44723e */ /* 0x000fe200000010ff */
[----:B0-----:R-:W-:Y:S01]  /*4dd0*/  @P5 IMAD.MOV.U32 R4, RZ, RZ, R8 ;  /* 0x000000ffff045224 */ /* 0x001fe200078e0008 */
[----:B------:R-:W-:Y:S01]  /*4de0*/  F2FP.BF16.F32.PACK_AB R69, RZ, R69 ;  /* 0x00000045ff45723e */ /* 0x000fe200000010ff */
[----:B------:R-:W-:Y:S01]  /*4df0*/  @P5 IMAD.MOV.U32 R5, RZ, RZ, R9 ;  /* 0x000000ffff055224 */ /* 0x000fe200078e0009 */
[----:B------:R-:W-:-:S02]  /*4e00*/  F2FP.BF16.F32.PACK_AB R70, RZ, R70 ;  /* 0x00000046ff46723e */ /* 0x000fc400000010ff */
[----:B------:R-:W-:Y:S02]  /*4e10*/  F2FP.BF16.F32.PACK_AB R71, RZ, R71 ;  /* 0x00000047ff47723e */ /* 0x000fe400000010ff */
[----:B------:R0:W-:Y:S01]  /*4e20*/  @P5 STG.E.U16 desc[UR38][R4.64+0x92], R63 ;  /* 0x0000923f04005986 */ /* 0x0001e2000c101526 */
[C---:B------:R-:W-:Y:S02]  /*4e30*/  ISETP.GT.AND P5, PT, R3.reuse, RZ, P3 ;  /* 0x000000ff0300720c */ /* 0x040fe40001fa4270 */
[----:B------:R-:W-:-:S11]  /*4e40*/  ISETP.GT.AND P3, PT, R3, 0x8, P3 ;  /* 0x000000080300780c */ /* 0x000fd60001f64270 */
[----:B0-----:R-:W-:Y:S02]  /*4e50*/  @P5 IMAD.MOV.U32 R4, RZ, RZ, R6 ;  /* 0x000000ffff045224 */ /* 0x001fe400078e0006 */
[----:B------:R-:W-:-:S05]  /*4e60*/  @P5 IMAD.MOV.U32 R5, RZ, RZ, R7 ;  /* 0x000000ffff055224 */ /* 0x000fca00078e0007 */
[----:B------:R0:W-:Y:S01]  /*4e70*/  @P5 STG.E.U16 desc[UR38][R4.64+0xa0], R64 ;  /* 0x0000a04004005986 */ /* 0x0001e2000c101526 */
[C---:B------:R-:W-:Y:S02]  /*4e80*/  ISETP.GT.AND P5, PT, R3.reuse, RZ, P0 ;  /* 0x000000ff0300720c */ /* 0x040fe400007a4270 */
[----:B------:R-:W-:Y:S01]  /*4e90*/  ISETP.GT.AND P0, PT, R3, 0x8, P0 ;  /* 0x000000080300780c */ /* 0x000fe20000704270 */
[----:B0-----:R-:W-:Y:S02]  /*4ea0*/  @P4 IMAD.MOV.U32 R4, RZ, RZ, R6 ;  /* 0x000000ffff044224 */ /* 0x001fe400078e0006 */
[----:B------:R-:W-:-:S05]  /*4eb0*/  @P4 IMAD.MOV.U32 R5, RZ, RZ, R7 ;  /* 0x000000ffff054224 */ /* 0x000fca00078e0007 */
[----:B------:R0:W-:Y:S01]  /*4ec0*/  @P4 STG.E.U16 desc[UR38][R4.64+0xa2], R65 ;  /* 0x0000a24104004986 */ /* 0x0001e2000c101526 */
[C---:B------:R-:W-:Y:S02]  /*4ed0*/  ISETP.GT.AND P4, PT, R3.reuse, RZ, P1 ;  /* 0x000000ff0300720c */ /* 0x040fe40000f84270 */
[----:B------:R-:W-:Y:S01]  /*4ee0*/  ISETP.GT.AND P1, PT, R3, 0x8, P1 ;  /* 0x000000080300780c */ /* 0x000fe20000f24270 */
[----:B0-----:R-:W-:Y:S02]  /*4ef0*/  @P3 IMAD.MOV.U32 R4, RZ, RZ, R8 ;  /* 0x000000ffff043224 */ /* 0x001fe400078e0008 */
[----:B------:R-:W-:-:S05]  /*4f00*/  @P3 IMAD.MOV.U32 R5, RZ, RZ, R9 ;  /* 0x000000ffff053224 */ /* 0x000fca00078e0009 */
[----:B------:R0:W-:Y:S02]  /*4f10*/  @P3 STG.E.U16 desc[UR38][R4.64+0xa0], R66 ;  /* 0x0000a04204003986 */ /* 0x0001e4000c101526 */
[----:B0-----:R-:W-:Y:S02]  /*4f20*/  @P2 IMAD.MOV.U32 R4, RZ, RZ, R8 ;  /* 0x000000ffff042224 */ /* 0x001fe400078e0008 */
[----:B------:R-:W-:-:S05]  /*4f30*/  @P2 IMAD.MOV.U32 R5, RZ, RZ, R9 ;  /* 0x000000ffff052224 */ /* 0x000fca00078e0009 */
[----:B------:R0:W-:Y:S02]  /*4f40*/  @P2 STG.E.U16 desc[UR38][R4.64+0xa2], R67 ;  /* 0x0000a24304002986 */ /* 0x0001e4000c101526 */
[----:B0-----:R-:W-:Y:S02]  /*4f50*/  @P4 IMAD.MOV.U32 R4, RZ, RZ, R6 ;  /* 0x000000ffff044224 */ /* 0x001fe400078e0006 */
[----:B------:R-:W-:-:S05]  /*4f60*/  @P4 IMAD.MOV.U32 R5, RZ, RZ, R7 ;  /* 0x000000ffff054224 */ /* 0x000fca00078e0007 */
[----:B------:R0:W-:Y:S04]  /*4f70*/  @P4 STG.E.U16 desc[UR38][R4.64+0xb0], R68 ;  /* 0x0000b04404004986 */ /* 0x0001e8000c101526 */
[----:B------:R1:W-:Y:S01]  /*4f80*/  @P5 STG.E.U16 desc[UR38][R6.64+0xb2], R69 ;  /* 0x0000b24506005986 */ /* 0x0003e2000c101526 */
[----:B0-----:R-:W-:Y:S02]  /*4f90*/  @P1 IMAD.MOV.U32 R4, RZ, RZ, R8 ;  /* 0x000000ffff041224 */ /* 0x001fe400078e0008 */
[----:B------:R-:W-:-:S05]  /*4fa0*/  @P1 IMAD.MOV.U32 R5, RZ, RZ, R9 ;  /* 0x000000ffff051224 */ /* 0x000fca00078e0009 */
[----:B------:R1:W-:Y:S04]  /*4fb0*/  @P1 STG.E.U16 desc[UR38][R4.64+0xb0], R70 ;  /* 0x0000b04604001986 */ /* 0x0003e8000c101526 */
[----:B------:R1:W-:Y:S02]  /*4fc0*/  @P0 STG.E.U16 desc[UR38][R8.64+0xb2], R71 ;  /* 0x0000b24708000986 */ /* 0x0003e4000c101526 */
.L_x_123:
[----:B------:R-:W-:Y:S05]  /*4fd0*/  BSYNC B0 ;  /* 0x0000000000007941 */ /* 0x000fea0003800000 */
.L_x_29:
[----:B------:R-:W-:Y:S01]  /*4fe0*/  IADD3 R16, P0, R16, UR36, RZ ;  /* 0x0000002410107c10 */ /* 0x000fe2000ff1e0ff */
[----:B------:R-:W-:Y:S01]  /*4ff0*/  ULDC.64 UR4, c[0x0][0x650] ;  /* 0x0001940000047ab9 */ /* 0x000fe20000000a00 */
[----:B------:R-:W-:Y:S01]  /*5000*/  PRMT R3, RZ, 0x7610, R3 ;  /* 0x00007610ff037816 */ /* 0x000fe20000000003 */
[----:B------:R-:W-:Y:S01]  /*5010*/  IMAD.MOV.U32 R84, RZ, RZ, -0x1 ;  /* 0xffffffffff547424 */ /* 0x000fe200078e00ff */
[----:B------:R-:W-:Y:S01]  /*5020*/  IADD3.X R17, R17, UR42, RZ, P0, !PT ;  /* 0x0000002a11117c10 */ /* 0x000fe200087fe4ff */
[----:B------:R-:W-:Y:S01]  /*5030*/  IMAD.MOV.U32 R83, RZ, RZ, -0x1 ;  /* 0xffffffffff537424 */ /* 0x000fe200078e00ff */
[----:B------:R-:W-:-:S04]  /*5040*/  ISETP.GE.U32.AND P0, PT, R16, UR4, PT ;  /* 0x0000000410007c0c */ /* 0x000fc8000bf06070 */
[----:B------:R-:W-:-:S13]  /*5050*/  ISETP.GE.U32.AND.EX P0, PT, R17, UR5, PT, P0 ;  /* 0x0000000511007c0c */ /* 0x000fda000bf06100 */
[----:B------:R-:W-:Y:S05]  /*5060*/  @P0 BRA `(.L_x_124) ;  /* 0x00000004004c0947 */ /* 0x000fea0003800000 */
[----:B-12-4-:R-:W1:Y:S01]  /*5070*/  LDC.64 R10, c[0x0][0x628] ;  /* 0x00018a00ff0a7b82 */ /* 0x016e620000000a00 */
[----:B---3--:R-:W2:Y:S01]  /*5080*/  S2R R12, SR_CTAID.X ;  /* 0x00000000000c7919 */ /* 0x008ea20000002500 */
[----:B------:R-:W-:Y:S02]  /*5090*/  IMAD.MOV.U32 R8, RZ, RZ, R16 ;  /* 0x000000ffff087224 */ /* 0x000fe400078e0010 */
[----:B------:R-:W-:Y:S01]  /*50a0*/  IMAD.MOV.U32 R9, RZ, RZ, R17 ;  /* 0x000000ffff097224 */ /* 0x000fe200078e0011 */
[----:B------:R-:W3:Y:S03]  /*50b0*/  S2R R20, SR_CTAID.Y ;  /* 0x0000000000147919 */ /* 0x000ee60000002600 */
[----:B------:R-:W4:Y:S08]  /*50c0*/  LDC R0, c[0x0][0x630] ;  /* 0x00018c00ff007b82 */ /* 0x000f300000000800 */
[----:B------:R-:W0:Y:S01]  /*50d0*/  LDC.64 R14, c[0x0][0x620] ;  /* 0x00018800ff0e7b82 */ /* 0x000e220000000a00 */
[----:B-1----:R-:W-:-:S04]  /*50e0*/  ISETP.NE.U32.AND P0, PT, R10, RZ, PT ;  /* 0x000000ff0a00720c */ /* 0x002fc80003f05070 */
[----:B------:R-:W-:-:S13]  /*50f0*/  ISETP.NE.AND.EX P0, PT, R11, RZ, PT, P0 ;  /* 0x000000ff0b00720c */ /* 0x000fda0003f05300 */
[----:B0-234-:R-:W-:Y:S05]  /*5100*/  @!P0 BRA `(.L_x_125) ;  /* 0x0000000000288947 */ /* 0x01dfea0003800000 */
        /* <DEDUP_REMOVED lines=10> */
.L_x_125:
[-CC-:B------:R-:W-:Y:S01]  /*51b0*/  SHF.R.U64 R83, R8, R0.reuse, R9.reuse ;  /* 0x0000000008537219 */ /* 0x180fe20000001209 */
[----:B------:R-:W0:Y:S01]  /*51c0*/  LDC.64 R26, c[0x0][0x640] ;  /* 0x00019000ff1a7b82 */ /* 0x000e220000000a00 */
[----:B------:R-:W-:Y:S01]  /*51d0*/  SHF.R.U32.HI R0, RZ, R0, R9 ;  /* 0x00000000ff007219 */ /* 0x000fe20000011609 */
[----:B------:R-:W-:Y:S01]  /*51e0*/  ULDC UR4, c[0x0][0x150] ;  /* 0x0000540000047ab9 */ /* 0x000fe20000000800 */
[----:B------:R-:W-:Y:S02]  /*51f0*/  IADD3 R3, P0, RZ, -R83, RZ ;  /* 0x80000053ff037210 */ /* 0x000fe40007f1e0ff */
[----:B------:R-:W-:-:S03]  /*5200*/  I2FP.F32.U32 R7, R12 ;  /* 0x0000000c00077245 */ /* 0x000fc60000201000 */
[----:B------:R-:W1:Y:S01]  /*5210*/  LDC R6, c[0x0][0x618] ;  /* 0x00018600ff067b82 */ /* 0x000e620000000800 */
[----:B------:R-:W-:Y:S02]  /*5220*/  IMAD.X R5, RZ, RZ, ~R0, P0 ;  /* 0x000000ffff057224 */ /* 0x000fe400000e0e00 */
[----:B------:R-:W-:Y:S01]  /*5230*/  FMUL R7, R7, UR4 ;  /* 0x0000000407077c20 */ /* 0x000fe20008400000 */
[----:B------:R-:W-:Y:S01]  /*5240*/  ULDC UR4, c[0x0][0x154] ;  /* 0x0000550000047ab9 */ /* 0x000fe20000000800 */
[-C--:B------:R-:W-:Y:S02]  /*5250*/  IMAD R0, R5, R14.reuse, RZ ;  /* 0x0000000e05007224 */ /* 0x080fe400078e02ff */
[C---:B------:R-:W-:Y:S01]  /*5260*/  IMAD.WIDE.U32 R4, R3.reuse, R14, R16 ;  /* 0x0000000e03047225 */ /* 0x040fe200078e0010 */
[----:B------:R-:W2:Y:S01]  /*5270*/  LDC R8, c[0x0][0x608] ;  /* 0x00018200ff087b82 */ /* 0x000ea20000000800 */
[----:B------:R-:W3:Y:S02]  /*5280*/  F2I.U32.TRUNC.NTZ R7, R7 ;  /* 0x0000000700077305 */ /* 0x000ee4000020f000 */
[----:B------:R-:W-:Y:S01]  /*5290*/  IMAD R3, R3, R15, R0 ;  /* 0x0000000f03037224 */ /* 0x000fe200078e0200 */
[----:B------:R-:W-:-:S03]  /*52a0*/  I2FP.F32.U32 R0, R20 ;  /* 0x0000001400007245 */ /* 0x000fc60000201000 */
[----:B------:R-:W-:Y:S01]  /*52b0*/  IMAD.IADD R3, R5, 0x1, R3 ;  /* 0x0000000105037824 */ /* 0x000fe200078e0203 */
[----:B------:R-:W4:Y:S01]  /*52c0*/  LDC R11, c[0x0][0x658] ;  /* 0x00019600ff0b7b82 */ /* 0x000f220000000800 */
[----:B0-----:R-:W-:-:S04]  /*52d0*/  ISETP.NE.U32.AND P0, PT, R26, RZ, PT ;  /* 0x000000ff1a00720c */ /* 0x001fc80003f05070 */
[----:B------:R-:W-:-:S03]  /*52e0*/  ISETP.NE.AND.EX P0, PT, R27, RZ, PT, P0 ;  /* 0x000000ff1b00720c */ /* 0x000fc60003f05300 */
[----:B------:R-:W0:Y:S01]  /*52f0*/  LDC R9, c[0x0][0x144] ;  /* 0x00005100ff097b82 */ /* 0x000e220000000800 */
[-C--:B-1----:R-:W-:Y:S01]  /*5300*/  SHF.R.U64 R10, R4, R6.reuse, R3 ;  /* 0x00000006040a7219 */ /* 0x082fe20000001203 */
[----:B---3--:R-:W-:Y:S01]  /*5310*/  IMAD.MOV R7, RZ, RZ, -R7 ;  /* 0x000000ffff077224 */ /* 0x008fe200078e0a07 */
[----:B------:R-:W-:Y:S01]  /*5320*/  SHF.R.U32.HI R3, RZ, R6, R3 ;  /* 0x00000006ff037219 */ /* 0x000fe20000011603 */
[----:B------:R-:W-:-:S04]  /*5330*/  FMUL R6, R0, UR4 ;  /* 0x0000000400067c20 */ /* 0x000fc80008400000 */
[----:B------:R-:W1:Y:S01]  /*5340*/  LDC R21, c[0x0][0x148] ;  /* 0x00005200ff157b82 */ /* 0x000e620000000800 */
[----:B------:R3:W0:Y:S01]  /*5350*/  F2I.U32.TRUNC.NTZ R14, R6 ;  /* 0x00000006000e7305 */ /* 0x000622000020f000 */
[-CC-:B--2---:R-:W-:Y:S02]  /*5360*/  SHF.R.U64 R13, R10, R8.reuse, R3.reuse ;  /* 0x000000080a0d7219 */ /* 0x184fe40000001203 */
[----:B------:R-:W-:-:S04]  /*5370*/  SHF.R.U32.HI R0, RZ, R8, R3 ;  /* 0x00000008ff007219 */ /* 0x000fc80000011603 */
[----:B-----5:R-:W2:Y:S01]  /*5380*/  LDC R24, c[0x0][0x648] ;  /* 0x00019200ff187b82 */ /* 0x020ea20000000800 */
[-CC-:B----4-:R-:W-:Y:S02]  /*5390*/  SHF.R.U64 R15, R13, R11.reuse, R0.reuse ;  /* 0x0000000b0d0f7219 */ /* 0x190fe40000001200 */
[----:B------:R-:W-:-:S03]  /*53a0*/  SHF.R.U32.HI R5, RZ, R11, R0 ;  /* 0x0000000bff057219 */ /* 0x000fc60000011600 */
[----:B------:R-:W-:Y:S02]  /*53b0*/  IMAD.MOV.U32 R4, RZ, RZ, R15 ;  /* 0x000000ffff047224 */ /* 0x000fe400078e000f */
[----:B------:R-:W4:Y:S01]  /*53c0*/  LDC R28, c[0x0][0x638] ;  /* 0x00018e00ff1c7b82 */ /* 0x000f220000000800 */
[----:B0-----:R-:W-:-:S07]  /*53d0*/  IMAD R25, R9, R7, R12 ;  /* 0x0000000709197224 */ /* 0x001fce00078e020c */
[----:B------:R-:W0:Y:S08]  /*53e0*/  LDC R29, c[0x0][0x610] ;  /* 0x00018400ff1d7b82 */ /* 0x000e300000000800 */
[----:B------:R-:W0:Y:S01]  /*53f0*/  LDC R30, c[0x0][0x600] ;  /* 0x00018000ff1e7b82 */ /* 0x000e220000000800 */
[----:B-123--:R-:W-:Y:S05]  /*5400*/  @!P0 BRA `(.L_x_126) ;  /* 0x0000000000288947 */ /* 0x00efea0003800000 */
        /* <DEDUP_REMOVED lines=10> */
.L_x_126:
[----:B------:R-:W-:Y:S01]  /*54b0*/  ISETP.NE.AND P0, PT, R2, 0x1, PT ;  /* 0x000000010200780c */ /* 0x000fe20003f05270 */
[----:B------:R-:W-:Y:S01]  /*54c0*/  IMAD.MOV R14, RZ, RZ, -R14 ;  /* 0x000000ffff0e7224 */ /* 0x000fe200078e0a0e */
[----:B------:R-:W-:Y:S02]  /*54d0*/  SHF.R.U64 R3, R4, R24, R5 ;  /* 0x0000001804037219 */ /* 0x000fe40000001205 */
[----:B------:R-:W-:Y:S02]  /*54e0*/  LOP3.LUT R0, R13, R80, RZ, 0xc0, !PT ;  /* 0x000000500d007212 */ /* 0x000fe400078ec0ff */
[----:B------:R-:W-:Y:S01]  /*54f0*/  LOP3.LUT R10, R10, R79, RZ, 0xc0, !PT ;  /* 0x0000004f0a0a7212 */ /* 0x000fe200078ec0ff */
[----:B------:R-:W-:Y:S02]  /*5500*/  IMAD.MOV R4, RZ, RZ, -R3 ;  /* 0x000000ffff047224 */ /* 0x000fe400078e0a03 */
[----:B------:R-:W-:Y:S02]  /*5510*/  IMAD R0, R75, R3, R0 ;  /* 0x000000034b007224 */ /* 0x000fe400078e0200 */
[----:B----4-:R-:W-:-:S02]  /*5520*/  IMAD R3, R4, R28, R15 ;  /* 0x0000001c04037224 */ /* 0x010fc400078e020f */
[----:B------:R-:W-:Y:S02]  /*5530*/  @P0 IMAD R25, R21, R14, R20 ;  /* 0x0000000e15190224 */ /* 0x000fe400078e0214 */
[----:B0-----:R-:W-:Y:S02]  /*5540*/  IMAD R5, R3, R30, R10 ;  /* 0x0000001e03057224 */ /* 0x001fe400078e020a */
[----:B------:R-:W-:Y:S02]  /*5550*/  IMAD R0, R0, R29, R25 ;  /* 0x0000001d00007224 */ /* 0x000fe400078e0219 */
[----:B------:R-:W-:-:S03]  /*5560*/  IMAD.MOV.U32 R4, RZ, RZ, 0x1 ;  /* 0x00000001ff047424 */ /* 0x000fc600078e00ff */
[----:B------:R-:W-:Y:S02]  /*5570*/  SEL R84, R5, R0, !P0 ;  /* 0x0000000005547207 */ /* 0x000fe40004000000 */
[----:B------:R-:W-:Y:S02]  /*5580*/  PRMT R3, R4, 0x7610, R3 ;  /* 0x0000761004037816 */ /* 0x000fe40000000003 */
[----:B------:R-:W-:-:S07]  /*5590*/  SEL R0, R0, R5, !P0 ;  /* 0x0000000500007207 */ /* 0x000fce0004000000 */
.L_x_124:
[----:B------:R-:W-:Y:S01]  /*55a0*/  UIADD3 UR41, UR43, UR41, URZ ;  /* 0x000000292b297290 */ /* 0x000fe2000fffe03f */
[----:B------:R-:W-:Y:S01]  /*55b0*/  LOP3.LUT P0, RZ, R3, 0xff, RZ, 0xc0, !PT ;  /* 0x000000ff03ff7812 */ /* 0x000fe2000780c0ff */
[----:B------:R-:W-:Y:S02]  /*55c0*/  IMAD.MOV.U32 R85, RZ, RZ, R0 ;  /* 0x000000ffff557224 */ /* 0x000fe400078e0000 */
[----:B------:R-:W-:Y:S02]  /*55d0*/  USHF.R.U32.HI UR4, URZ, 0x3, UR41 ;  /* 0x000000033f047899 */ /* 0x000fe40008011629 */
[----:B------:R-:W-:Y:S02]  /*55e0*/  UISETP.GT.U32.AND UP1, UPT, UR41, 0x7, UPT ;  /* 0x000000072900788c */ /* 0x000fe4000bf24070 */
[----:B------:R-:W-:Y:S02]  /*55f0*/  ULOP3.LUT UR4, UR4, 0x1, URZ, 0xc0, !UPT ;  /* 0x0000000104047892 */ /* 0x000fe4000f8ec03f */
[----:B------:R-:W-:-:S02]  /*5600*/  UISETP.LT.U32.AND UP1, UPT, UR43, 0x8, UP1 ;  /* 0x000000082b00788c */ /* 0x000fc40008f21070 */
[----:B------:R-:W-:Y:S02]  /*5610*/  UISETP.NE.U32.AND UP0, UPT, UR4, 0x1, UPT ;  /* 0x000000010400788c */ /* 0x000fe4000bf05070 */
[----:B------:R-:W-:Y:S02]  /*5620*/  USEL UR5, URZ, 0x1, !UP1 ;  /* 0x000000013f057887 */ /* 0x000fe4000c800000 */
[----:B------:R-:W-:Y:S02]  /*5630*/  UISETP.GT.U32.AND UP0, UPT, UR43, 0x7, !UP0 ;  /* 0x000000072b00788c */ /* 0x000fe4000c704070 */
[----:B------:R-:W-:Y:S02]  /*5640*/  ULOP3.LUT UR41, UR41, 0x7, URZ, 0xc0, !UPT ;  /* 0x0000000729297892 */ /* 0x000fe4000f8ec03f */
[----:B------:R-:W-:-:S04]  /*5650*/  USEL UR4, URZ, 0x1, !UP0 ;  /* 0x000000013f047887 */ /* 0x000fc8000c000000 */
[----:B------:R-:W-:Y:S01]  /*5660*/  ULOP3.LUT UR40, UR4, UR40, UR5, 0x96, !UPT ;  /* 0x0000002804287292 */ /* 0x000fe2000f8e9605 */
[----:B------:R-:W-:Y:S11]  /*5670*/  @P0 BRA `(.L_x_127) ;  /* 0xffffffb800fc0947 */ /* 0x000ff6000383ffff */
[----:B------:R-:W-:Y:S05]  /*5680*/  EXIT ;  /* 0x000000000000794d */ /* 0x000fea0003800000 */
.L_x_4:
        /* <DEDUP_REMOVED lines=26> */
.L_x_129:
[--C-:B------:R-:W-:Y:S01]  /*5830*/  SHF.R.U64 R14, R12, R20, R13.reuse ;  /* 0x000000140c0e7219 */ /* 0x100fe2000000120d */
[----:B------:R-:W0:Y:S01]  /*5840*/  LDC R24, c[0x0][0x618] ;  /* 0x00018600ff187b82 */ /* 0x000e220000000800 */
[----:B------:R-:W-:Y:S01]  /*5850*/  I2FP.F32.U32 R8, R6 ;  /* 0x0000000600087245 */ /* 0x000fe20000201000 */
[----:B------:R-:W-:Y:S01]  /*5860*/  ULDC UR4, c[0x0][0x150] ;  /* 0x0000540000047ab9 */ /* 0x000fe20000000800 */
[----:B------:R-:W-:Y:S02]  /*5870*/  SHF.R.U32.HI R7, RZ, R20, R13 ;  /* 0x00000014ff077219 */ /* 0x000fe4000001160d */
[----:B------:R-:W-:Y:S01]  /*5880*/  IADD3 R11, P0, RZ, -R14, RZ ;  /* 0x8000000eff0b7210 */ /* 0x000fe20007f1e0ff */
[----:B------:R-:W-:Y:S01]  /*5890*/  FMUL R13, R8, UR4 ;  /* 0x00000004080d7c20 */ /* 0x000fe20008400000 */
[----:B------:R-:W-:Y:S01]  /*58a0*/  ULDC UR4, c[0x0][0x154] ;  /* 0x0000550000047ab9 */ /* 0x000fe20000000800 */
[----:B------:R-:W1:Y:S02]  /*58b0*/  LDC.64 R26, c[0x0][0x640] ;  /* 0x00019000ff1a7b82 */ /* 0x000e640000000a00 */
[----:B------:R-:W-:-:S02]  /*58c0*/  IMAD.X R7, RZ, RZ, ~R7, P0 ;  /* 0x000000ffff077224 */ /* 0x000fc400000e0e07 */
[----:B------:R-:W2:Y:S01]  /*58d0*/  F2I.U32.TRUNC.NTZ R13, R13 ;  /* 0x0000000d000d7305 */ /* 0x000ea2000020f000 */
[----:B------:R-:W-:-:S03]  /*58e0*/  IMAD.WIDE.U32 R8, R11, R22, R16 ;  /* 0x000000160b087225 */ /* 0x000fc600078e0010 */
[----:B------:R-:W3:Y:S01]  /*58f0*/  LDC R15, c[0x0][0x144] ;  /* 0x00005100ff0f7b82 */ /* 0x000ee20000000800 */
[----:B------:R-:W-:-:S04]  /*5900*/  IMAD R10, R7, R22, RZ ;  /* 0x00000016070a7224 */ /* 0x000fc800078e02ff */
[----:B------:R-:W-:Y:S02]  /*5910*/  IMAD R7, R11, R23, R10 ;  /* 0x000000170b077224 */ /* 0x000fe400078e020a */
[----:B------:R-:W-:Y:S01]  /*5920*/  IMAD.MOV.U32 R10, RZ, RZ, -0x1 ;  /* 0xffffffffff0a7424 */ /* 0x000fe200078e00ff */
[----:B------:R-:W4:Y:S01]  /*5930*/  LDC R20, c[0x0][0x608] ;  /* 0x00018200ff147b82 */ /* 0x000f220000000800 */
[----:B------:R-:W-:Y:S01]  /*5940*/  IMAD.IADD R7, R9, 0x1, R7 ;  /* 0x0000000109077824 */ /* 0x000fe200078e0207 */
[----:B------:R-:W-:-:S04]  /*5950*/  I2FP.F32.U32 R9, R3 ;  /* 0x0000000300097245 */ /* 0x000fc80000201000 */
[-C--:B0-----:R-:W-:Y:S01]  /*5960*/  SHF.R.U64 R12, R8, R24.reuse, R7 ;  /* 0x00000018080c7219 */ /* 0x081fe20000001207 */
[----:B--2---:R-:W-:Y:S01]  /*5970*/  IMAD.MOV R8, RZ, RZ, -R13 ;  /* 0x000000ffff087224 */ /* 0x004fe200078e0a0d */
[----:B------:R-:W0:Y:S01]  /*5980*/  LDC R11, c[0x0][0x658] ;  /* 0x00019600ff0b7b82 */ /* 0x000e220000000800 */
[----:B-1----:R-:W-:Y:S01]  /*5990*/  ISETP.NE.U32.AND P0, PT, R26, RZ, PT ;  /* 0x000000ff1a00720c */ /* 0x002fe20003f05070 */
[----:B------:R-:W-:Y:S01]  /*59a0*/  FMUL R9, R9, UR4 ;  /* 0x0000000409097c20 */ /* 0x000fe20008400000 */
[----:B------:R-:W-:Y:S02]  /*59b0*/  SHF.R.U32.HI R7, RZ, R24, R7 ;  /* 0x00000018ff077219 */ /* 0x000fe40000011607 */
[----:B------:R-:W-:-:S03]  /*59c0*/  ISETP.NE.AND.EX P0, PT, R27, RZ, PT, P0 ;  /* 0x000000ff1b00720c */ /* 0x000fc60003f05300 */
[----:B------:R-:W1:Y:S01]  /*59d0*/  LDC R22, c[0x0][0x148] ;  /* 0x00005200ff167b82 */ /* 0x000e620000000800 */
[----:B---3--:R-:W-:Y:S02]  /*59e0*/  IMAD R23, R15, R8, R6 ;  /* 0x000000080f177224 */ /* 0x008fe400078e0206 */
[----:B------:R-:W-:-:S05]  /*59f0*/  IMAD.MOV.U32 R8, RZ, RZ, 0x1 ;  /* 0x00000001ff087424 */ /* 0x000fca00078e00ff */
[----:B------:R-:W2:Y:S01]  /*5a00*/  LDC R21, c[0x0][0x600] ;  /* 0x00018000ff157b82 */ /* 0x000ea20000000800 */
[-CC-:B----4-:R-:W-:Y:S02]  /*5a10*/  SHF.R.U64 R15, R12, R20.reuse, R7.reuse ;  /* 0x000000140c0f7219 */ /* 0x190fe40000001207 */
[----:B------:R-:W-:Y:S02]  /*5a20*/  SHF.R.U32.HI R6, RZ, R20, R7 ;  /* 0x00000014ff067219 */ /* 0x000fe40000011607 */
[----:B------:R3:W4:Y:S03]  /*5a30*/  F2I.U32.TRUNC.NTZ R20, R9 ;  /* 0x0000000900147305 */ /* 0x000726000020f000 */
[----:B------:R-:W1:Y:S01]  /*5a40*/  LDC R25, c[0x0][0x648] ;  /* 0x00019200ff197b82 */ /* 0x000e620000000800 */
[-C--:B0-----:R-:W-:Y:S02]  /*5a50*/  SHF.R.U64 R19, R15, R11.reuse, R6 ;  /* 0x0000000b0f137219 */ /* 0x081fe40000001206 */
[----:B------:R-:W-:-:S02]  /*5a60*/  SHF.L.U32 R10, R10, R11, RZ ;  /* 0x0000000b0a0a7219 */ /* 0x000fc400000006ff */
[-C--:B------:R-:W-:Y:S01]  /*5a70*/  SHF.R.U32.HI R7, RZ, R11.reuse, R6 ;  /* 0x0000000bff077219 */ /* 0x080fe20000011606 */
[----:B------:R-:W-:Y:S01]  /*5a80*/  IMAD.MOV.U32 R6, RZ, RZ, R19 ;  /* 0x000000ffff067224 */ /* 0x000fe200078e0013 */
[----:B------:R-:W-:Y:S01]  /*5a90*/  SHF.L.U32 R24, R8, R11, RZ ;  /* 0x0000000b08187219 */ /* 0x000fe200000006ff */
[----:B------:R-:W0:Y:S01]  /*5aa0*/  LDC R28, c[0x0][0x638] ;  /* 0x00018e00ff1c7b82 */ /* 0x000e220000000800 */
[----:B------:R-:W-:-:S07]  /*5ab0*/  LOP3.LUT R30, RZ, R10, RZ, 0x33, !PT ;  /* 0x0000000aff1e7212 */ /* 0x000fce00078e33ff */
[----:B------:R-:W0:Y:S01]  /*5ac0*/  LDC R29, c[0x0][0x610] ;  /* 0x00018400ff1d7b82 */ /* 0x000e220000000800 */
[----:B---34-:R-:W-:Y:S05]  /*5ad0*/  @!P0 BRA `(.L_x_130) ;  /* 0x0000000000288947 */ /* 0x018fea0003800000 */
[----:B------:R-:W3:Y:S02]  /*5ae0*/  LDC R6, c[0x0][0x64c] ;  /* 0x00019300ff067b82 */ /* 0x000ee40000000800 */
[----:B---3--:R-:W-:-:S05]  /*5af0*/  IADD3 R11, P0, R19, R6, RZ ;  /* 0x00000006130b7210 */ /* 0x008fca0007f1e0ff */
        /* <DEDUP_REMOVED lines=8> */
.L_x_130:
[----:B------:R-:W-:Y:S01]  /*5b80*/  ISETP.NE.AND P0, PT, R2, 0x1, PT ;  /* 0x000000010200780c */ /* 0x000fe20003f05270 */
[----:B--2---:R-:W-:Y:S01]  /*5b90*/  VIADD R9, R21, 0xffffffff ;  /* 0xffffffff15097836 */ /* 0x004fe20000000000 */
[----:B-1----:R-:W-:Y:S01]  /*5ba0*/  SHF.R.U64 R7, R6, R25, R7 ;  /* 0x0000001906077219 */ /* 0x002fe20000001207 */
[----:B------:R-:W-:Y:S01]  /*5bb0*/  IMAD.MOV R20, RZ, RZ, -R20 ;  /* 0x000000ffff147224 */ /* 0x000fe200078e0a14 */
[----:B------:R-:W-:Y:S02]  /*5bc0*/  LOP3.LUT R6, R15, R30, RZ, 0xc0, !PT ;  /* 0x0000001e0f067212 */ /* 0x000fe400078ec0ff */
[----:B------:R-:W-:Y:S01]  /*5bd0*/  LOP3.LUT R12, R12, R9, RZ, 0xc0, !PT ;  /* 0x000000090c0c7212 */ /* 0x000fe200078ec0ff */
[----:B------:R-:W-:Y:S02]  /*5be0*/  IMAD.MOV R8, RZ, RZ, -R7 ;  /* 0x000000ffff087224 */ /* 0x000fe400078e0a07 */
[----:B------:R-:W-:Y:S02]  /*5bf0*/  IMAD R6, R24, R7, R6 ;  /* 0x0000000718067224 */ /* 0x000fe400078e0206 */
[----:B------:R-:W-:-:S02]  /*5c00*/  IMAD.MOV.U32 R9, RZ, RZ, 0x1 ;  /* 0x00000001ff097424 */ /* 0x000fc400078e00ff */
[----:B------:R-:W-:Y:S02]  /*5c10*/  @P0 IMAD R23, R22, R20, R3 ;  /* 0x0000001416170224 */ /* 0x000fe400078e0203 */
[----:B0-----:R-:W-:Y:S02]  /*5c20*/  IMAD R3, R8, R28, R19 ;  /* 0x0000001c08037224 */ /* 0x001fe400078e0213 */
[----:B------:R-:W-:Y:S02]  /*5c30*/  IMAD R13, R6, R29, R23 ;  /* 0x0000001d060d7224 */ /* 0x000fe400078e0217 */
[----:B------:R-:W-:Y:S02]  /*5c40*/  IMAD R6, R3, R21, R12 ;  /* 0x0000001503067224 */ /* 0x000fe400078e020c */
[----:B------:R-:W-:-:S03]  /*5c50*/  IMAD.MOV.U32 R8, RZ, RZ, R14 ;  /* 0x000000ffff087224 */ /* 0x000fc600078e000e */
[----:B------:R-:W-:Y:S02]  /*5c60*/  SEL R20, R6, R13, !P0 ;  /* 0x0000000d06147207 */ /* 0x000fe40004000000 */
[----:B------:R-:W-:-:S07]  /*5c70*/  SEL R13, R13, R6, !P0 ;  /* 0x000000060d0d7207 */ /* 0x000fce0004000000 */
.L_x_128:
[----:B------:R-:W-:-:S08]  /*5c80*/  NOP ;  /* 0x0000000000007918 */ /* 0x000fd00000000000 */
[----:B------:R-:W0:-:S00]  /*5c90*/  USETMAXREG.DEALLOC.CTAPOOL 0x28 ;  /* 0x00000028000079c8 */ /* 0x000e0000080e0500 */
[----:B0-----:R-:W-:-:S13]  /*5ca0*/  ISETP.NE.AND P0, PT, R0, RZ, PT ;  /* 0x000000ff0000720c */ /* 0x001fda0003f05270 */
[----:B------:R-:W-:Y:S05]  /*5cb0*/  @P0 EXIT ;  /* 0x000000000000094d */ /* 0x000fea0003800000 */
[----:B------:R-:W-:Y:S01]  /*5cc0*/  LOP3.LUT P0, RZ, R9, 0xff, RZ, 0xc0, !PT ;  /* 0x000000ff09ff7812 */ /* 0x000fe2000780c0ff */
[----:B------:R-:W-:Y:S02]  /*5cd0*/  IMAD.MOV.U32 R0, RZ, RZ, 0x1 ;  /* 0x00000001ff007424 */ /* 0x000fe400078e00ff */
[----:B------:R-:W-:-:S10]  /*5ce0*/  IMAD.MOV.U32 R3, RZ, RZ, RZ ;  /* 0x000000ffff037224 */ /* 0x000fd400078e00ff */
[----:B------:R-:W-:Y:S05]  /*5cf0*/  @!P0 BRA `(.L_x_131) ;  /* 0x0000000c001c8947 */ /* 0x000fea0003800000 */
[----:B------:R-:W0:Y:S01]  /*5d00*/  LDC R0, c[0x0][0x28c] ;  /* 0x0000a300ff007b82 */ /* 0x000e220000000800 */
[----:B------:R-:W-:Y:S01]  /*5d10*/  LOP3.LUT P0, RZ, R4, 0x1f, RZ, 0xc0, !PT ;  /* 0x0000001f04ff7812 */ /* 0x000fe2000780c0ff */
[----:B------:R-:W-:Y:S01]  /*5d20*/  ULDC UR5, c[0x0][0x658] ;  /* 0x0001960000057ab9 */ /* 0x000fe20000000800 */
[----:B------:R-:W-:Y:S01]  /*5d30*/  UMOV UR6, 0xffffffff ;  /* 0xffffffff00067882 */ /* 0x000fe20000000000 */
[----:B------:R-:W-:Y:S01]  /*5d40*/  BSSY B0, `(.L_x_131) ;  /* 0x00000c2000007945 */ /* 0x000fe20003800000 */
[----:B------:R-:W-:Y:S01]  /*5d50*/  USHF.L.U32 UR6, UR6, UR5, URZ ;  /* 0x0000000506067299 */ /* 0x000fe2000800063f */
[C---:B------:R-:W-:Y:S01]  /*5d60*/  ISETP.NE.AND P2, PT, R5.reuse, RZ, PT ;  /* 0x000000ff0500720c */ /* 0x040fe20003f45270 */
[----:B------:R-:W-:Y:S01]  /*5d70*/  IMAD.MOV.U32 R11, RZ, RZ, 0x1 ;  /* 0x00000001ff0b7424 */ /* 0x000fe200078e00ff */
[----:B------:R-:W-:Y:S01]  /*5d80*/  ISETP.NE.OR P0, PT, R5, RZ, !P0 ;  /* 0x000000ff0500720c */ /* 0x000fe20004705670 */
[----:B------:R-:W-:Y:S01]  /*5d90*/  ULDC UR4, c[0x0][0x600] ;  /* 0x0001800000047ab9 */ /* 0x000fe20000000800 */
[----:B------:R-:W-:Y:S01]  /*5da0*/  LOP3.LUT R19, R18, 0x2, RZ, 0xfc, !PT ;  /* 0x0000000212137812 */ /* 0x000fe200078efcff */
[----:B------:R-:W-:Y:S01]  /*5db0*/  UMOV UR7, 0x1 ;  /* 0x0000000100077882 */ /* 0x000fe20000000000 */
[----:B------:R-:W-:-:S02]  /*5dc0*/  UIADD3 UR15, UR4, -0x1, URZ ;  /* 0xffffffff040f7890 */ /* 0x000fc4000fffe03f */
[----:B------:R-:W-:Y:S02]  /*5dd0*/  USHF.L.U32 UR17, UR7, UR5, URZ ;  /* 0x0000000507117299 */ /* 0x000fe4000800063f */
[----:B------:R-:W-:Y:S01]  /*5de0*/  ULOP3.LUT UR16, URZ, UR6, URZ, 0x33, !UPT ;  /* 0x000000063f107292 */ /* 0x000fe2000f8e333f */
[----:B------:R-:W-:Y:S01]  /*5df0*/  ULDC.64 UR20, c[0x0][0x198] ;  /* 0x0000660000147ab9 */ /* 0x000fe20000000a00 */
[----:B0-----:R-:W-:-:S05]  /*5e00*/  VIADD R0, R0, 0x3f ;  /* 0x0000003f00007836 */ /* 0x001fca0000000000 */
[----:B------:R-:W-:-:S04]  /*5e10*/  SHF.R.S32.HI R3, RZ, 0x1f, R0 ;  /* 0x0000001fff037819 */ /* 0x000fc80000011400 */
[----:B------:R-:W-:Y:S01]  /*5e20*/  LEA.HI R3, R3, R0, RZ, 0x6 ;  /* 0x0000000003037211 */ /* 0x000fe200078f30ff */
[----:B------:R-:W-:-:S03]  /*5e30*/  IMAD.MOV.U32 R0, RZ, RZ, 0x1 ;  /* 0x00000001ff007424 */ /* 0x000fc600078e00ff */
[----:B------:R-:W-:Y:S01]  /*5e40*/  SHF.R.S32.HI R12, RZ, 0x6, R3 ;  /* 0x00000006ff0c7819 */ /* 0x000fe20000011403 */
[----:B------:R-:W-:-:S04]  /*5e50*/  IMAD.MOV.U32 R3, RZ, RZ, RZ ;  /* 0x000000ffff037224 */ /* 0x000fc800078e00ff */
[----:B------:R-:W-:-:S07]  /*5e60*/  VIADD R10, R12, 0x1 ;  /* 0x000000010c0a7836 */ /* 0x000fce0000000000 */
.L_x_143:
[----:B------:R-:W-:-:S03]  /*5e70*/  UMOV UR4, 0xffffffff ;  /* 0xffffffff00047882 */ /* 0x000fc60000000000 */
[----:B------:R-:W-:Y:S05]  /*5e80*/  BRA.DIV UR4, `(.L_x_132) ;  /* 0x0000001204347947 */ /* 0x000fea000b800000 */
[----:B------:R-:W-:-:S13]  /*5e90*/  ELECT P6, URZ, PT ;  /* 0x00000000003f782f */ /* 0x000fda00038c0000 */
.L_x_158:
[----:B------:R-:W0:Y:S01]  /*5ea0*/  LDC R4, c[0x0][0x28c] ;  /* 0x0000a300ff047b82 */ /* 0x000e220000000800 */
[----:B------:R-:W-:Y:S01]  /*5eb0*/  BSSY B1, `(.L_x_133) ;  /* 0x0000037000017945 */ /* 0x000fe20003800000 */
[----:B0-----:R-:W-:-:S13]  /*5ec0*/  ISETP.LT.OR P6, PT, R4, 0x1, !P6 ;  /* 0x000000010400780c */ /* 0x001fda00077c1670 */
[----:B------:R-:W-:Y:S05]  /*5ed0*/  @P6 BRA `(.L_x_134) ;  /* 0x0000000000d06947 */ /* 0x000fea0003800000 */
[----:B------:R-:W-:Y:S02]  /*5ee0*/  IMAD R20, R20, 0x60, RZ ;  /* 0x0000006014147824 */ /* 0x000fe400078e02ff */
[----:B------:R-:W-:Y:S02]  /*5ef0*/  IMAD.SHL.U32 R13, R13, 0x80, RZ ;  /* 0x000000800d0d7824 */ /* 0x000fe400078e00ff */
[----:B------:R-:W-:Y:S02]  /*5f00*/  IMAD.MOV.U32 R21, RZ, RZ, RZ ;  /* 0x000000ffff157224 */ /* 0x000fe400078e00ff */
[----:B------:R-:W-:Y:S02]  /*5f10*/  IMAD.MOV.U32 R4, RZ, RZ, R10 ;  /* 0x000000ffff047224 */ /* 0x000fe400078e000a */
[----:B------:R-:W-:Y:S02]  /*5f20*/  IMAD.MOV.U32 R5, RZ, RZ, R0 ;  /* 0x000000ffff057224 */ /* 0x000fe400078e0000 */
[----:B------:R-:W-:-:S07]  /*5f30*/  IMAD.MOV.U32 R6, RZ, RZ, R3 ;  /* 0x000000ffff067224 */ /* 0x000fce00078e0003 */
.L_x_138:
[----:B------:R-:W0:Y:S01]  /*5f40*/  S2R R14, SR_CgaCtaId ;  /* 0x00000000000e7919 */ /* 0x000e220000008800 */
[----:B------:R-:W-:Y:S01]  /*5f50*/  MOV R7, 0x400 ;  /* 0x0000040000077802 */ /* 0x000fe20000000f00 */
[----:B------:R-:W1:Y:S03]  /*5f60*/  @!P2 LDC R9, c[0x0][0x500] ;  /* 0x00014000ff09ab82 */ /* 0x000e660000000800 */
[----:B0-----:R-:W-:Y:S02]  /*5f70*/  LEA R15, R14, R7, 0x18 ;  /* 0x000000070e0f7211 */ /* 0x001fe400078ec0ff */
[----:B------:R-:W-:-:S03]  /*5f80*/  SHF.L.U32 R7, R5, 0x1f, RZ ;  /* 0x0000001f05077819 */ /* 0x000fc600000006ff */
[----:B------:R-:W-:-:S04]  /*5f90*/  IMAD R14, R6, 0x8, R15 ;  /* 0x00000008060e7824 */ /* 0x000fc800078e020f */
[----:B------:R-:W0:Y:S02]  /*5fa0*/  SYNCS.PHASECHK.TRANS64.TRYWAIT P1, [R14+URZ+0x40], R7 ;  /* 0x000040070e0075a7 */ /* 0x000e24000802017f */
[----:B01----:R-:W-:Y:S05]  /*5fb0*/  @!P1 BRA `(.L_x_135) ;  /* 0x0000001000089947 */ /* 0x003fea0003800000 */
.L_x_159:
[----:B0-----:R-:W-:Y:S01]  /*5fc0*/  PRMT R7, R19, 0x9910, RZ ;  /* 0x0000991013077816 */ /* 0x001fe200000000ff */
[----:B------:R0:W-:Y:S03]  /*5fd0*/  @!P2 SYNCS.ARRIVE.TRANS64 RZ, [R14+URZ], R9 ;  /* 0x000000090effa9a7 */ /* 0x0001e6000800003f */
[----:B------:R-:W-:-:S13]  /*5fe0*/  ISETP.NE.AND P1, PT, R7, 0x2, PT ;  /* 0x000000020700780c */ /* 0x000fda0003f25270 */
[----:B0-----:R-:W-:Y:S05]  /*5ff0*/  @P1 BRA `(.L_x_136) ;  /* 0x0000000000041947 */ /* 0x001fea0003800000 */
[----:B------:R-:W-:Y:S01]  /*6000*/  BPT.TRAP 0x1 ;  /* 0x000000040000795c */ /* 0x000fe20000300000 */
.L_x_136:
[----:B------:R-:W-:Y:S05]  /*6010*/  @P0 BRA `(.L_x_137) ;  /* 0x0000000000040947 */ /* 0x000fea0003800000 */
[----:B------:R-:W-:Y:S01]  /*6020*/  BPT.TRAP 0x1 ;  /* 0x000000040000795c */ /* 0x000fe20000300000 */
.L_x_137:
[--C-:B------:R-:W-:Y:S01]  /*6030*/  IMAD R7, R6, 0x4000, R15.reuse ;  /* 0x0000400006077824 */ /* 0x100fe200078e020f */
[----:B------:R-:W-:Y:S01]  /*6040*/  R2UR UR9, R14 ;  /* 0x000000000e0972ca */ /* 0x000fe200000e0000 */
[----:B------:R-:W-:Y:S01]  /*6050*/  IMAD R15, R6, 0x3000, R15 ;  /* 0x00003000060f7824 */ /* 0x000fe200078e020f */
[----:B------:R-:W-:Y:S01]  /*6060*/  UIADD3 UR4, UP0, UR20, 0xf0, URZ ;  /* 0x000000f014047890 */ /* 0x000fe2000ff1e03f */
[----:B------:R-:W-:Y:S01]  /*6070*/  VIADD R4, R4, 0xffffffff ;  /* 0xffffffff04047836 */ /* 0x000fe20000000000 */
[----:B------:R-:W-:Y:S01]  /*6080*/  R2UR UR5, R7 ;  /* 0x00000000070572ca */ /* 0x000fe200000e0000 */
[----:B------:R-:W-:Y:S01]  /*6090*/  UIADD3 UR22, UP1, UR20, 0x1f0, URZ ;  /* 0x000001f014167890 */ /* 0x000fe2000ff3e03f */
[----:B------:R-:W-:Y:S01]  /*60a0*/  R2UR UR8, R15 ;  /* 0x000000000f0872ca */ /* 0x000fe200000e0000 */
[----:B------:R-:W-:Y:S01]  /*60b0*/  VIADD R6, R6, 0x1 ;  /* 0x0000000106067836 */ /* 0x000fe20000000000 */
[----:B------:R-:W-:Y:S01]  /*60c0*/  R2UR UR11, R13 ;  /* 0x000000000d0b72ca */ /* 0x000fe200000e0000 */
[----:B------:R-:W-:Y:S01]  /*60d0*/  UIADD3.X UR23, URZ, UR21, URZ, UP1, !UPT ;  /* 0x000000153f177290 */ /* 0x000fe20008ffe43f */
[C---:B------:R-:W-:Y:S01]  /*60e0*/  R2UR UR10, R21.reuse ;  /* 0x00000000150a72ca */ /* 0x040fe200000e0000 */
[----:B------:R-:W-:Y:S01]  /*60f0*/  UMOV UR6, 0x0 ;  /* 0x0000000000067882 */ /* 0x000fe20000000000 */
[----:B------:R-:W-:Y:S01]  /*6100*/  R2UR UR12, R8 ;  /* 0x00000000080c72ca */ /* 0x000fe200000e0000 */
[----:B------:R-:W-:Y:S01]  /*6110*/  UMOV UR7, 0x10000000 ;  /* 0x1000000000077882 */ /* 0x000fe20000000000 */
[----:B------:R-:W-:Y:S01]  /*6120*/  R2UR UR18, R20 ;  /* 0x00000000141272ca */ /* 0x000fe200000e0000 */
[----:B------:R-:W-:Y:S01]  /*6130*/  VIADD R21, R21, 0x40 ;  /* 0x0000004015157836 */ /* 0x000fe20000000000 */
[----:B------:R-:W-:Y:S01]  /*6140*/  ISETP.GT.AND P3, PT, R4, 0x1, PT ;  /* 0x000000010400780c */ /* 0x000fe20003f64270 */
[----:B------:R-:W-:Y:S01]  /*6150*/  UIADD3 UR13, UR5, 0x180, URZ ;  /* 0x00000180050d7890 */ /* 0x000fe2000fffe03f */
[----:B------:R-:W-:Y:S01]  /*6160*/  ISETP.NE.AND P1, PT, R6, 0x8, PT ;  /* 0x000000080600780c */ /* 0x000fe20003f25270 */
[----:B------:R-:W-:-:S02]  /*6170*/  UIADD3.X UR5, URZ, UR21, URZ, UP0, !UPT ;  /* 0x000000153f057290 */ /* 0x000fc400087fe43f */
[----:B------:R-:W-:Y:S01]  /*6180*/  UIADD3 UR14, UR8, 0x20180, URZ ;  /* 0x00020180080e7890 */ /* 0x000fe2000fffe03f */
[----:B------:R-:W-:Y:S02]  /*6190*/  SEL R14, RZ, 0x1, P1 ;  /* 0x00000001ff0e7807 */ /* 0x000fe40000800000 */
[----:B------:R-:W-:Y:S01]  /*61a0*/  UMOV UR8, UR13 ;  /* 0x0000000d00087c82 */ /* 0x000fe20008000000 */
[----:B------:R-:W-:Y:S02]  /*61b0*/  SEL R6, R6, RZ, P1 ;  /* 0x000000ff06067207 */ /* 0x000fe40000800000 */
[----:B------:R-:W-:Y:S01]  /*61c0*/  LOP3.LUT R5, R5, R14, RZ, 0x3c, !PT ;  /* 0x0000000e05057212 */ /* 0x000fe200078e3cff */
[----:B------:R0:W-:Y:S02]  /*61d0*/  UTMALDG.3D [UR8], [UR4], desc[UR6] ;  /* 0x00000608040075b4 */ /* 0x0001e40008011000 */
[----:B0-----:R-:W-:Y:S01]  /*61e0*/  UMOV UR8, UR14 ;  /* 0x0000000e00087c82 */ /* 0x001fe20008000000 */
[----:B------:R-:W-:-:S02]  /*61f0*/  UMOV UR11, UR18 ;  /* 0x00000012000b7c82 */ /* 0x000fc40008000000 */
[----:B------:R0:W-:Y:S02]  /*6200*/  UTMALDG.3D [UR8], [UR22], desc[UR6] ;  /* 0x00000608160075b4 */ /* 0x0001e40008011000 */
[----:B0-----:R-:W-:Y:S05]  /*6210*/  @P3 BRA `(.L_x_138) ;  /* 0xfffffffc00483947 */ /* 0x001fea000383ffff */
.L_x_134:
[----:B------:R-:W-:Y:S05]  /*6220*/  BSYNC B1 ;  /* 0x0000000000017941 */ /* 0x000fea0003800000 */
.L_x_133:
[----:B------:R-:W-:Y:S01]  /*6230*/  LOP3.LUT P3, RZ, R11, 0xff, RZ, 0xc0, !PT ;  /* 0x000000ff0bff7812 */ /* 0x000fe2000786c0ff */
[----:B------:R-:W-:Y:S01]  /*6240*/  IMAD.IADD R3, R12, 0x1, R3 ;  /* 0x000000010c037824 */ /* 0x000fe200078e0203 */
[----:B------:R-:W-:Y:S01]  /*6250*/  IADD3 R16, P4, R16, UR36, RZ ;  /* 0x0000002410107c10 */ /* 0x000fe2000ff9e0ff */
[----:B------:R-:W-:Y:S01]  /*6260*/  ULDC.64 UR4, c[0x0][0x650] ;  /* 0x0001940000047ab9 */ /* 0x000fe20000000a00 */
[----:B------:R-:W-:Y:S01]  /*6270*/  BSSY B1, `(.L_x_139) ;  /* 0x000006c000017945 */ /* 0x000fe20003800000 */
[----:B------:R-:W-:Y:S01]  /*6280*/  IMAD.MOV.U32 R13, RZ, RZ, -0x1 ;  /* 0xffffffffff0d7424 */ /* 0x000fe200078e00ff */
[----:B------:R-:W-:Y:S01]  /*6290*/  ISETP.GT.U32.AND P1, PT, R3, 0x7, PT ;  /* 0x000000070300780c */ /* 0x000fe20003f24070 */
[----:B------:R-:W-:Y:S01]  /*62a0*/  IMAD.MOV.U32 R20, RZ, RZ, -0x1 ;  /* 0xffffffffff147424 */ /* 0x000fe200078e00ff */
[----:B------:R-:W-:Y:S01]  /*62b0*/  SHF.R.U32.HI R4, RZ, 0x3, R3 ;  /* 0x00000003ff047819 */ /* 0x000fe20000011603 */
[----:B------:R-:W-:Y:S01]  /*62c0*/  IMAD.MOV.U32 R8, RZ, RZ, -0x1 ;  /* 0xffffffffff087424 */ /* 0x000fe200078e00ff */
[----:B------:R-:W-:-:S02]  /*62d0*/  ISETP.LT.U32.AND P1, PT, R12, 0x8, P1 ;  /* 0x000000080c00780c */ /* 0x000fc40000f21070 */
[----:B------:R-:W-:Y:S01]  /*62e0*/  IADD3.X R17, R17, UR42, RZ, P4, !PT ;  /* 0x0000002a11117c10 */ /* 0x000fe2000a7fe4ff */
[----:B------:R-:W0:Y:S01]  /*62f0*/  @P3 S2R R6, SR_CgaCtaId ;  /* 0x0000000000063919 */ /* 0x000e220000008800 */
[----:B------:R-:W-:Y:S02]  /*6300*/  @P3 MOV R5, 0x400 ;  /* 0x0000040000053802 */ /* 0x000fe40000000f00 */
[----:B------:R-:W-:Y:S02]  /*6310*/  ISETP.GE.U32.AND P4, PT, R16, UR4, PT ;  /* 0x0000000410007c0c */ /* 0x000fe4000bf86070 */
[----:B------:R-:W-:Y:S02]  /*6320*/  LOP3.LUT R4, R4, 0x1, RZ, 0xc0, !PT ;  /* 0x0000000104047812 */ /* 0x000fe400078ec0ff */
[----:B------:R-:W-:Y:S02]  /*6330*/  LOP3.LUT R3, R3, 0x7, RZ, 0xc0, !PT ;  /* 0x0000000703037812 */ /* 0x000fe400078ec0ff */
[----:B------:R-:W-:-:S02]  /*6340*/  PRMT R11, RZ, 0x7610, R11 ;  /* 0x00007610ff0b7816 */ /* 0x000fc4000000000b */
[----:B0-----:R-:W-:-:S04]  /*6350*/  @P3 LEA R5, R6, R5, 0x18 ;  /* 0x0000000506053211 */ /* 0x001fc800078ec0ff */
[----:B------:R0:W-:Y:S01]  /*6360*/  @P3 SYNCS.ARRIVE.TRANS64.A1T0 RZ, [R5+URZ+0x98], RZ ;  /* 0x000098ff05ff39a7 */ /* 0x0001e2000810003f */
[----:B------:R-:W-:-:S04]  /*6370*/  ISETP.NE.U32.AND P3, PT, R4, 0x1, PT ;  /* 0x000000010400780c */ /* 0x000fc80003f65070 */
[----:B------:R-:W-:Y:S02]  /*6380*/  ISETP.GT.U32.AND P3, PT, R12, 0x7, !P3 ;  /* 0x000000070c00780c */ /* 0x000fe40005f64070 */
[----:B0-----:R-:W-:Y:S02]  /*6390*/  SEL R5, RZ, 0x1, !P1 ;  /* 0x00000001ff057807 */ /* 0x001fe40004800000 */
[----:B------:R-:W-:Y:S02]  /*63a0*/  ISETP.GE.U32.AND.EX P1, PT, R17, UR5, PT, P4 ;  /* 0x0000000511007c0c */ /* 0x000fe4000bf26140 */
[----:B------:R-:W-:-:S04]  /*63b0*/  SEL R4, RZ, 0x1, !P3 ;  /* 0x00000001ff047807 */ /* 0x000fc80005800000 */
[----:B------:R-:W-:Y:S02]  /*63c0*/  LOP3.LUT R0, R4, R0, R5, 0x96, !PT ;  /* 0x0000000004007212 */ /* 0x000fe400078e9605 */
[----:B------:R-:W-:-:S05]  /*63d0*/  PRMT R4, RZ, 0x7610, R4 ;  /* 0x00007610ff047816 */ /* 0x000fca0000000004 */
[----:B------:R-:W-:Y:S05]  /*63e0*/  @P1 BRA `(.L_x_140) ;  /* 0x0000000400501947 */ /* 0x000fea0003800000 */
[----:B------:R-:W-:Y:S01]  /*63f0*/  ULDC.64 UR4, c[0x0][0x628] ;  /* 0x00018a0000047ab9 */ /* 0x000fe20000000a00 */
[----:B------:R-:W0:Y:S01]  /*6400*/  S2R R14, SR_CTAID.X ;  /* 0x00000000000e7919 */ /* 0x000e220000002500 */
[----:B------:R-:W-:Y:S01]  /*6410*/  ISETP.NE.U32.AND P1, PT, RZ, UR4, PT ;  /* 0x00000004ff007c0c */ /* 0x000fe2000bf25070 */
[----:B------:R-:W-:Y:S01]  /*6420*/  ULDC UR7, c[0x0][0x630] ;  /* 0x00018c0000077ab9 */ /* 0x000fe20000000800 */
[----:B------:R-:W-:Y:S01]  /*6430*/  IMAD.MOV.U32 R4, RZ, RZ, R16 ;  /* 0x000000ffff047224 */ /* 0x000fe200078e0010 */
[----:B------:R-:W1:Y:S01]  /*6440*/  S2R R13, SR_CTAID.Y ;  /* 0x00000000000d7919 */ /* 0x000e620000002600 */
[----:B------:R-:W-:Y:S01]  /*6450*/  ISETP.NE.AND.EX P1, PT, RZ, UR5, PT, P1 ;  /* 0x00000005ff007c0c */ /* 0x000fe2000bf25310 */
[----:B------:R-:W-:-:S12]  /*6460*/  IMAD.MOV.U32 R5, RZ, RZ, R17 ;  /* 0x000000ffff057224 */ /* 0x000fd800078e0011 */
[----:B------:R-:W-:Y:S05]  /*6470*/  @!P1 BRA `(.L_x_141) ;  /* 0x0000000000289947 */ /* 0x000fea0003800000 */
[----:B------:R-:W-:Y:S02]  /*6480*/  ULDC UR6, c[0x0][0x634] ;  /* 0x00018d0000067ab9 */ /* 0x000fe40000000800 */
[----:B------:R-:W-:-:S05]  /*6490*/  IADD3 R9, P1, R16, UR6, RZ ;  /* 0x0000000610097c10 */ /* 0x000fca000ff3e0ff */
[----:B------:R-:W-:-:S04]  /*64a0*/  IMAD.X R15, RZ, RZ, R17, P1 ;  /* 0x000000ffff0f7224 */ /* 0x000fc800008e0611 */
[----:B------:R-:W-:-:S04]  /*64b0*/  IMAD.WIDE.U32 R6, R15, UR4, RZ ;  /* 0x000000040f067c25 */ /* 0x000fc8000f8e00ff */
[----:B------:R-:W-:-:S04]  /*64c0*/  IMAD.WIDE.U32 R6, P1, R9, UR5, R6 ;  /* 0x0000000509067c25 */ /* 0x000fc8000f820006 */
[----:B------:R-:W-:-:S04]  /*64d0*/  IMAD.WIDE.U32 R8, R9, UR4, RZ ;  /* 0x0000000409087c25 */ /* 0x000fc8000f8e00ff */
[----:B------:R-:W-:Y:S01]  /*64e0*/  IMAD.X R5, RZ, RZ, RZ, P1 ;  /* 0x000000ffff057224 */ /* 0x000fe200008e06ff */
[----:B------:R-:W-:Y:S01]  /*64f0*/  IADD3 RZ, P1, R9, R6, RZ ;  /* 0x0000000609ff7210 */ /* 0x000fe20007f3e0ff */
[----:B------:R-:W-:-:S04]  /*6500*/  IMAD.MOV.U32 R4, RZ, RZ, R7 ;  /* 0x000000ffff047224 */ /* 0x000fc800078e0007 */
[----:B------:R-:W-:-:S08]  /*6510*/  IMAD.WIDE.U32.X R4, R15, UR5, R4, P1 ;  /* 0x000000050f047c25 */ /* 0x000fd000088e0404 */
.L_x_141:
[--C-:B------:R-:W-:Y:S01]  /*6520*/  SHF.R.U64 R8, R4, UR7, R5.reuse ;  /* 0x0000000704087c19 */ /* 0x100fe20008001205 */
[----:B------:R-:W-:Y:S01]  /*6530*/  ULDC.64 UR4, c[0x0][0x620] ;  /* 0x0001880000047ab9 */ /* 0x000fe20000000a00 */
[----:B------:R-:W-:Y:S01]  /*6540*/  SHF.R.U32.HI R4, RZ, UR7, R5 ;  /* 0x00000007ff047c19 */ /* 0x000fe20008011605 */
[----:B------:R-:W2:Y:S01]  /*6550*/  LDC R25, c[0x0][0x144] ;  /* 0x00005100ff197b82 */ /* 0x000ea20000000800 */
[----:B------:R-:W-:Y:S01]  /*6560*/  IADD3 R7, P1, RZ, -R8, RZ ;  /* 0x80000008ff077210 */ /* 0x000fe20007f3e0ff */
[----:B------:R-:W-:Y:S01]  /*6570*/  ULDC.64 UR8, c[0x0][0x640] ;  /* 0x0001900000087ab9 */ /* 0x000fe20000000a00 */
[----:B0-----:R-:W-:Y:S01]  /*6580*/  I2FP.F32.U32 R9, R14 ;  /* 0x0000000e00097245 */ /* 0x001fe20000201000 */
[----:B------:R-:W-:Y:S02]  /*6590*/  ULDC UR6, c[0x0][0x608] ;  /* 0x0001820000067ab9 */ /* 0x000fe40000000800 */
[----:B------:R-:W-:Y:S01]  /*65a0*/  IMAD.X R4, RZ, RZ, ~R4, P1 ;  /* 0x000000ffff047224 */ /* 0x000fe200008e0e04 */
[----:B------:R-:W-:Y:S01]  /*65b0*/  ISETP.NE.U32.AND P1, PT, RZ, UR8, PT ;  /* 0x00000008ff007c0c */ /* 0x000fe2000bf25070 */
[----:B------:R-:W0:Y:S02]  /*65c0*/  LDC R20, c[0x0][0x148] ;  /* 0x00005200ff147b82 */ /* 0x000e240000000800 */
[----:B------:R-:W-:Y:S01]  /*65d0*/  IMAD R6, R4, UR4, RZ ;  /* 0x0000000404067c24 */ /* 0x000fe2000f8e02ff */
[----:B------:R-:W-:Y:S01]  /*65e0*/  ISETP.NE.AND.EX P1, PT, RZ, UR9, PT, P1 ;  /* 0x00000009ff007c0c */ /* 0x000fe2000bf25310 */
[----:B------:R-:W-:Y:S01]  /*65f0*/  IMAD.WIDE.U32 R4, R7, UR4, R16 ;  /* 0x0000000407047c25 */ /* 0x000fe2000f8e0010 */
[----:B------:R-:W-:-:S03]  /*6600*/  ULDC UR4, c[0x0][0x150] ;  /* 0x0000540000047ab9 */ /* 0x000fc60000000800 */
[----:B------:R-:W-:Y:S02]  /*6610*/  IMAD R7, R7, UR5, R6 ;  /* 0x0000000507077c24 */ /* 0x000fe4000f8e0206 */
[----:B------:R-:W-:Y:S01]  /*6620*/  FMUL R6, R9, UR4 ;  /* 0x0000000409067c20 */ /* 0x000fe20008400000 */
[----:B------:R-:W-:Y:S01]  /*6630*/  ULDC UR4, c[0x0][0x618] ;  /* 0x0001860000047ab9 */ /* 0x000fe20000000800 */
[----:B------:R-:W-:Y:S01]  /*6640*/  ULDC UR5, c[0x0][0x154] ;  /* 0x0000550000057ab9 */ /* 0x000fe20000000800 */
[----:B------:R-:W-:-:S03]  /*6650*/  IMAD.IADD R5, R5, 0x1, R7 ;  /* 0x0000000105057824 */ /* 0x000fc600078e0207 */
[----:B------:R-:W3:Y:S02]  /*6660*/  F2I.U32.TRUNC.NTZ R6, R6 ;  /* 0x0000000600067305 */ /* 0x000ee4000020f000 */
[----:B------:R-:W-:Y:S02]  /*6670*/  SHF.R.U64 R9, R4, UR4, R5 ;  /* 0x0000000404097c19 */ /* 0x000fe40008001205 */
[----:B-1----:R-:W-:-:S05]  /*6680*/  I2FP.F32.U32 R4, R13 ;  /* 0x0000000d00047245 */ /* 0x002fca0000201000 */
[----:B------:R-:W-:Y:S01]  /*6690*/  FMUL R22, R4, UR5 ;  /* 0x0000000504167c20 */ /* 0x000fe20008400000 */
[----:B------:R-:W-:Y:S01]  /*66a0*/  SHF.R.U32.HI R4, RZ, UR4, R5 ;  /* 0x00000004ff047c19 */ /* 0x000fe20008011605 */
[----:B------:R-:W-:-:S03]  /*66b0*/  ULDC UR4, c[0x0][0x658] ;  /* 0x0001960000047ab9 */ /* 0x000fc60000000800 */
[--C-:B------:R-:W-:Y:S01]  /*66c0*/  SHF.R.U64 R21, R9, UR6, R4.reuse ;  /* 0x0000000609157c19 */ /* 0x100fe20008001204 */
[----:B------:R-:W1:Y:S01]  /*66d0*/  F2I.U32.TRUNC.NTZ R22, R22 ;  /* 0x0000001600167305 */ /* 0x000e62000020f000 */
[----:B------:R-:W-:Y:S01]  /*66e0*/  SHF.R.U32.HI R4, RZ, UR6, R4 ;  /* 0x00000006ff047c19 */ /* 0x000fe20008011604 */
[----:B---3--:R-:W-:-:S03]  /*66f0*/  IMAD.MOV R6, RZ, RZ, -R6 ;  /* 0x000000ffff067224 */ /* 0x008fc600078e0a06 */
[----:B------:R-:W-:Y:S01]  /*6700*/  SHF.R.U64 R15, R21, UR4, R4 ;  /* 0x00000004150f7c19 */ /* 0x000fe20008001204 */
[----:B--2---:R-:W-:Y:S01]  /*6710*/  IMAD R14, R25, R6, R14 ;  /* 0x00000006190e7224 */ /* 0x004fe200078e020e */
[----:B------:R-:W-:-:S03]  /*6720*/  SHF.R.U32.HI R23, RZ, UR4, R4 ;  /* 0x00000004ff177c19 */ /* 0x000fc60008011604 */
[----:B------:R-:W-:Y:S02]  /*6730*/  IMAD.MOV.U32 R4, RZ, RZ, R15 ;  /* 0x000000ffff047224 */ /* 0x000fe400078e000f */
[----:B------:R-:W-:Y:S01]  /*6740*/  IMAD.MOV.U32 R5, RZ, RZ, R23 ;  /* 0x000000ffff057224 */ /* 0x000fe200078e0017 */
[----:B-1----:R-:W-:Y:S06]  /*6750*/  @!P1 BRA `(.L_x_142) ;  /* 0x0000000000289947 */ /* 0x002fec0003800000 */
[----:B------:R-:W-:Y:S02]  /*6760*/  ULDC UR4, c[0x0][0x64c] ;  /* 0x0001930000047ab9 */ /* 0x000fe40000000800 */
[----:B------:R-:W-:-:S05]  /*6770*/  IADD3 R5, P1, R15, UR4, RZ ;  /* 0x000000040f057c10 */ /* 0x000fca000ff3e0ff */
[----:B------:R-:W-:-:S04]  /*6780*/  IMAD.X R23, RZ, RZ, R23, P1 ;  /* 0x000000ffff177224 */ /* 0x000fc800008e0617 */
[----:B------:R-:W-:-:S04]  /*6790*/  IMAD.WIDE.U32 R6, R23, UR8, RZ ;  /* 0x0000000817067c25 */ /* 0x000fc8000f8e00ff */
[----:B------:R-:W-:-:S04]  /*67a0*/  IMAD.WIDE.U32 R6, P1, R5, UR9, R6 ;  /* 0x0000000905067c25 */ /* 0x000fc8000f820006 */
[----:B------:R-:W-:-:S04]  /*67b0*/  IMAD.WIDE.U32 R4, R5, UR8, RZ ;  /* 0x0000000805047c25 */ /* 0x000fc8000f8e00ff */
[----:B------:R-:W-:Y:S01]  /*67c0*/  IMAD.MOV.U32 R4, RZ, RZ, R7 ;  /* 0x000000ffff047224 */ /* 0x000fe200078e0007 */
[----:B------:R-:W-:Y:S01]  /*67d0*/  IADD3 RZ, P3, R5, R6, RZ ;  /* 0x0000000605ff7210 */ /* 0x000fe20007f7e0ff */
[----:B------:R-:W-:-:S04]  /*67e0*/  IMAD.X R5, RZ, RZ, RZ, P1 ;  /* 0x000000ffff057224 */ /* 0x000fc800008e06ff */
[----:B------:R-:W-:-:S08]  /*67f0*/  IMAD.WIDE.U32.X R4, R23, UR9, R4, P3 ;  /* 0x0000000917047c25 */ /* 0x000fd000098e0404 */
.L_x_142:
[----:B------:R-:W-:Y:S01]  /*6800*/  ISETP.NE.AND P1, PT, R2, 0x1, PT ;  /* 0x000000010200780c */ /* 0x000fe20003f25270 */
[----:B------:R-:W-:Y:S01]  /*6810*/  ULDC UR4, c[0x0][0x648] ;  /* 0x0001920000047ab9 */ /* 0x000fe20000000800 */
[----:B------:R-:W-:Y:S01]  /*6820*/  LOP3.LUT R21, R21, UR16, RZ, 0xc0, !PT ;  /* 0x0000001015157c12 */ /* 0x000fe2000f8ec0ff */
[----:B------:R-:W-:Y:S01]  /*6830*/  IMAD.MOV R22, RZ, RZ, -R22 ;  /* 0x000000ffff167224 */ /* 0x000fe200078e0a16 */
[----:B------:R-:W-:Y:S01]  /*6840*/  SHF.R.U64 R4, R4, UR4, R5 ;  /* 0x0000000404047c19 */ /* 0x000fe20008001205 */
[----:B------:R-:W-:Y:S01]  /*6850*/  ULDC UR4, c[0x0][0x638] ;  /* 0x00018e0000047ab9 */ /* 0x000fe20000000800 */
[----:B------:R-:W-:Y:S01]  /*6860*/  ULDC UR5, c[0x0][0x610] ;  /* 0x0001840000057ab9 */ /* 0x000fe20000000800 */
[----:B------:R-:W-:Y:S02]  /*6870*/  IMAD.MOV.U32 R5, RZ, RZ, 0x1 ;  /* 0x00000001ff057424 */ /* 0x000fe400078e00ff */
[----:B------:R-:W-:Y:S02]  /*6880*/  IMAD.MOV R6, RZ, RZ, -R4 ;  /* 0x000000ffff067224 */ /* 0x000fe400078e0a04 */
[----:B------:R-:W-:Y:S01]  /*6890*/  IMAD R21, R4, UR17, R21 ;  /* 0x0000001104157c24 */ /* 0x000fe2000f8e0215 */
[----:B------:R-:W-:Y:S01]  /*68a0*/  LOP3.LUT R4, R9, UR15, RZ, 0xc0, !PT ;  /* 0x0000000f09047c12 */ /* 0x000fe2000f8ec0ff */
[----:B0-----:R-:W-:-:S02]  /*68b0*/  @P1 IMAD R14, R20, R22, R13 ;  /* 0x00000016140e1224 */ /* 0x001fc400078e020d */
[----:B------:R-:W-:Y:S01]  /*68c0*/  IMAD R15, R6, UR4, R15 ;  /* 0x00000004060f7c24 */ /* 0x000fe2000f8e020f */
[----:B------:R-:W-:Y:S01]  /*68d0*/  ULDC UR4, c[0x0][0x600] ;  /* 0x0001800000047ab9 */ /* 0x000fe20000000800 */
[----:B------:R-:W-:Y:S02]  /*68e0*/  IMAD R14, R21, UR5, R14 ;  /* 0x00000005150e7c24 */ /* 0x000fe4000f8e020e */
[--C-:B------:R-:W-:Y:S01]  /*68f0*/  IMAD R15, R15, UR4, R4.reuse ;  /* 0x000000040f0f7c24 */ /* 0x100fe2000f8e0204 */
[----:B------:R-:W-:-:S04]  /*6900*/  PRMT R4, R5, 0x7610, R4 ;  /* 0x0000761005047816 */ /* 0x000fc80000000004 */
[----:B------:R-:W-:Y:S02]  /*6910*/  SEL R20, R15, R14, !P1 ;  /* 0x0000000e0f147207 */ /* 0x000fe40004800000 */
[----:B------:R-:W-:-:S07]  /*6920*/  SEL R13, R14, R15, !P1 ;  /* 0x0000000f0e0d7207 */ /* 0x000fce0004800000 */
.L_x_140:
[----:B------:R-:W-:Y:S05]  /*6930*/  BSYNC B1 ;  /* 0x0000000000017941 */ /* 0x000fea0003800000 */
.L_x_139:
[----:B------:R-:W-:-:S13]  /*6940*/  LOP3.LUT P1, RZ, R4, 0xff, RZ, 0xc0, !PT ;  /* 0x000000ff04ff7812 */ /* 0x000fda000782c0ff */
[----:B------:R-:W-:Y:S05]  /*6950*/  @P1 BRA `(.L_x_143) ;  /* 0xfffffff400441947 */ /* 0x000fea000383ffff */
[----:B------:R-:W-:Y:S05]  /*6960*/  BSYNC B0 ;  /* 0x0000000000007941 */ /* 0x000fea0003800000 */
.L_x_131:
[----:B------:R-:W-:-:S03]  /*6970*/  UMOV UR4, 0xffffffff ;  /* 0xffffffff00047882 */ /* 0x000fc60000000000 */
[----:B------:R-:W-:Y:S05]  /*6980*/  BRA.DIV UR4, `(.L_x_144) ;  /* 0x0000000604a87947 */ /* 0x000fea000b800000 */
[----:B------:R-:W-:-:S13]  /*6990*/  ELECT P6, URZ, PT ;  /* 0x00000000003f782f */ /* 0x000fda00038c0000 */
.L_x_162:
[----:B------:R-:W-:Y:S04]  /*69a0*/  BSSY B0, `(.L_x_145) ;  /* 0x000004f000007945 */ /* 0x000fe80003800000 */
[----:B------:R-:W-:Y:S05]  /*69b0*/  @!P6 BRA `(.L_x_146) ;  /* 0x000000040034e947 */ /* 0x000fea0003800000 */
[----:B------:R-:W-:-:S04]  /*69c0*/  LOP3.LUT R18, R18, 0x2, RZ, 0xfc, !PT ;  /* 0x0000000212127812 */ /* 0x000fc800078efcff */
[----:B------:R-:W-:-:S13]  /*69d0*/  ISETP.NE.AND P0, PT, R18, 0x3, PT ;  /* 0x000000031200780c */ /* 0x000fda0003f05270 */
[----:B------:R-:W-:Y:S05]  /*69e0*/  @!P0 BRA `(.L_x_147) ;  /* 0x0000000000048947 */ /* 0x000fea0003800000 */
[----:B------:R-:W-:Y:S01]  /*69f0*/  BPT.TRAP 0x1 ;  /* 0x000000040000795c */ /* 0x000fe20000300000 */
.L_x_147:
[----:B------:R-:W0:Y:S01]  /*6a00*/  S2R R5, SR_CgaCtaId ;  /* 0x0000000000057919 */ /* 0x000e220000008800 */
[----:B------:R-:W-:Y:S02]  /*6a10*/  MOV R2, 0x400 ;  /* 0x0000040000027802 */ /* 0x000fe40000000f00 */
[----:B------:R-:W-:Y:S02]  /*6a20*/  SHF.L.U32 R4, R0, 0x1f, RZ ;  /* 0x0000001f00047819 */ /* 0x000fe400000006ff */
[----:B0-----:R-:W-:-:S05]  /*6a30*/  LEA R2, R5, R2, 0x18 ;  /* 0x0000000205027211 */ /* 0x001fca00078ec0ff */
[----:B------:R-:W-:-:S04]  /*6a40*/  VIADD R2, R2, 0x40 ;  /* 0x0000004002027836 */ /* 0x000fc80000000000 */
[C---:B------:R-:W-:Y:S02]  /*6a50*/  IMAD R7, R3.reuse, 0x8, R2 ;  /* 0x0000000803077824 */ /* 0x040fe400078e0202 */
[----:B------:R-:W-:Y:S02]  /*6a60*/  VIADD R3, R3, 0x1 ;  /* 0x0000000103037836 */ /* 0x000fe40000000000 */
[----:B------:R-:W0:Y:S03]  /*6a70*/  SYNCS.PHASECHK.TRANS64.TRYWAIT P0, [R7+URZ], R4 ;  /* 0x00000004070075a7 */ /* 0x000e26000800017f */
[----:B------:R-:W-:-:S04]  /*6a80*/  ISETP.NE.AND P1, PT, R3, 0x8, PT ;  /* 0x000000080300780c */ /* 0x000fc80003f25270 */
[----:B------:R-:W-:Y:S02]  /*6a90*/  SEL R5, RZ, 0x1, P1 ;  /* 0x00000001ff057807 */ /* 0x000fe40000800000 */
[----:B------:R-:W-:Y:S02]  /*6aa0*/  SEL R3, R3, RZ, P1 ;  /* 0x000000ff03037207 */ /* 0x000fe40000800000 */
[----:B------:R-:W-:-:S03]  /*6ab0*/  LOP3.LUT R6, R0, R5, RZ, 0x3c, !PT ;  /* 0x0000000500067212 */ /* 0x000fc600078e3cff */
[----:B------:R-:W-:Y:S01]  /*6ac0*/  IMAD R8, R3, 0x8, R2 ;  /* 0x0000000803087824 */ /* 0x000fe200078e0202 */
[----:B------:R-:W-:Y:S01]  /*6ad0*/  SHF.L.U32 R5, R6, 0x1f, RZ ;  /* 0x0000001f06057819 */ /* 0x000fe200000006ff */
[----:B0-----:R-:W-:Y:S06]  /*6ae0*/  @!P0 BRA `(.L_x_148) ;  /* 0x0000000400708947 */ /* 0x001fec0003800000 */
.L_x_163:
[----:B------:R-:W1:Y:S01]  /*6af0*/  SYNCS.PHASECHK.TRANS64.TRYWAIT P0, [R8+URZ], R5 ;  /* 0x00000005080075a7 */ /* 0x000e62000800017f */
[----:B------:R-:W-:-:S05]  /*6b00*/  VIADD R0, R3, 0x1 ;  /* 0x0000000103007836 */ /* 0x000fca0000000000 */
[----:B------:R-:W-:-:S04]  /*6b10*/  ISETP.NE.AND P1, PT, R0, 0x8, PT ;  /* 0x000000080000780c */ /* 0x000fc80003f25270 */
[----:B------:R-:W-:Y:S02]  /*6b20*/  SEL R3, RZ, 0x1, P1 ;  /* 0x00000001ff037807 */ /* 0x000fe40000800000 */
[----:B0-----:R-:W-:Y:S02]  /*6b30*/  SEL R7, R0, RZ, P1 ;  /* 0x000000ff00077207 */ /* 0x001fe40000800000 */
[----:B------:R-:W-:-:S03]  /*6b40*/  LOP3.LUT R6, R6, R3, RZ, 0x3c, !PT ;  /* 0x0000000306067212 */ /* 0x000fc600078e3cff */
[----:B------:R-:W-:Y:S01]  /*6b50*/  IMAD R9, R7, 0x8, R2 ;  /* 0x0000000807097824 */ /* 0x000fe200078e0202 */
[----:B------:R-:W-:Y:S01]  /*6b60*/  SHF.L.U32 R4, R6, 0x1f, RZ ;  /* 0x0000001f06047819 */ /* 0x000fe200000006ff */
[----:B-1----:R-:W-:Y:S06]  /*6b70*/  @!P0 BRA `(.L_x_149) ;  /* 0x0000000400608947 */ /* 0x002fec0003800000 */
.L_x_164:
[----:B------:R-:W1:Y:S01]  /*6b80*/  SYNCS.PHASECHK.TRANS64.TRYWAIT P0, [R9+URZ], R4 ;  /* 0x00000004090075a7 */ /* 0x000e62000800017f */
[----:B------:R-:W-:-:S05]  /*6b90*/  VIADD R0, R7, 0x1 ;  /* 0x0000000107007836 */ /* 0x000fca0000000000 */
[----:B------:R-:W-:-:S04]  /*6ba0*/  ISETP.NE.AND P1, PT, R0, 0x8, PT ;  /* 0x000000080000780c */ /* 0x000fc80003f25270 */
[----:B------:R-:W-:Y:S02]  /*6bb0*/  SEL R3, RZ, 0x1, P1 ;  /* 0x00000001ff037807 */ /* 0x000fe40000800000 */
[----:B------:R-:W-:Y:S02]  /*6bc0*/  SEL R7, R0, RZ, P1 ;  /* 0x000000ff00077207 */ /* 0x000fe40000800000 */
[----:B------:R-:W-:-:S03]  /*6bd0*/  LOP3.LUT R6, R6, R3, RZ, 0x3c, !PT ;  /* 0x0000000306067212 */ /* 0x000fc600078e3cff */
[----:B0-----:R-:W-:Y:S01]  /*6be0*/  IMAD R8, R7, 0x8, R2 ;  /* 0x0000000807087824 */ /* 0x001fe200078e0202 */
[----:B------:R-:W-:Y:S01]  /*6bf0*/  SHF.L.U32 R5, R6, 0x1f, RZ ;  /* 0x0000001f06057819 */ /* 0x000fe200000006ff */
[----:B-1----:R-:W-:Y:S06]  /*6c00*/  @!P0 BRA `(.L_x_150) ;  /* 0x0000000400508947 */ /* 0x002fec0003800000 */
.L_x_165:
        /* <DEDUP_REMOVED lines=9> */
.L_x_166:
        /* <DEDUP_REMOVED lines=9> */
.L_x_167:
[----:B------:R-:W1:Y:S01]  /*6d30*/  SYNCS.PHASECHK.TRANS64.TRYWAIT P0, [R8+URZ], R5 ;  /* 0x00000005080075a7 */ /* 0x000e62000800017f */
[----:B------:R-:W-:-:S05]  /*6d40*/  VIADD R0, R7, 0x1 ;  /* 0x0000000107007836 */ /* 0x000fca0000000000 */
[----:B------:R-:W-:-:S04]  /*6d50*/  ISETP.NE.AND P1, PT, R0, 0x8, PT ;  /* 0x000000080000780c */ /* 0x000fc80003f25270 */
[----:B------:R-:W-:Y:S02]  /*6d60*/  SEL R3, RZ, 0x1, P1 ;  /* 0x00000001ff037807 */ /* 0x000fe40000800000 */
[----:B------:R-:W-:Y:S02]  /*6d70*/  SEL R7, R0, RZ, P1 ;  /* 0x000000ff00077207 */ /* 0x000fe40000800000 */
[----:B0-----:R-:W-:-:S03]  /*6d80*/  LOP3.LUT R9, R6, R3, RZ, 0x3c, !PT ;  /* 0x0000000306097212 */ /* 0x001fc600078e3cff */
[----:B------:R-:W-:Y:S01]  /*6d90*/  IMAD R11, R7, 0x8, R2 ;  /* 0x00000008070b7824 */ /* 0x000fe200078e0202 */
[----:B------:R-:W-:Y:S01]  /*6da0*/  SHF.L.U32 R6, R9, 0x1f, RZ ;  /* 0x0000001f09067819 */ /* 0x000fe200000006ff */
[----:B-1----:R-:W-:Y:S06]  /*6db0*/  @!P0 BRA `(.L_x_153) ;  /* 0x0000000400208947 */ /* 0x002fec0003800000 */
.L_x_168:
[----:B------:R-:W1:Y:S01]  /*6dc0*/  SYNCS.PHASECHK.TRANS64.TRYWAIT P0, [R11+URZ], R6 ;  /* 0x000000060b0075a7 */ /* 0x000e62000800017f */
[----:B------:R-:W-:-:S05]  /*6dd0*/  VIADD R0, R7, 0x1 ;  /* 0x0000000107007836 */ /* 0x000fca0000000000 */
[----:B------:R-:W-:-:S04]  /*6de0*/  ISETP.NE.AND P1, PT, R0, 0x8, PT ;  /* 0x000000080000780c */ /* 0x000fc80003f25270 */
[----:B------:R-:W-:Y:S02]  /*6df0*/  SEL R4, RZ, 0x1, P1 ;  /* 0x00000001ff047807 */ /* 0x000fe40000800000 */
[----:B------:R-:W-:Y:S02]  /*6e00*/  SEL R3, R0, RZ, P1 ;  /* 0x000000ff00037207 */ /* 0x000fe40000800000 */
[----:B------:R-:W-:Y:S01]  /*6e10*/  LOP3.LUT R0, R9, R4, RZ, 0x3c, !PT ;  /* 0x0000000409007212 */ /* 0x000fe200078e3cff */
[----:B-1----:R-:W-:Y:S06]  /*6e20*/  @!P0 BRA `(.L_x_154) ;  /* 0x0000000400188947 */ /* 0x002fec0003800000 */
.L_x_169:
[----:B------:R-:W-:Y:S01]  /*6e30*/  IMAD R3, R3, 0x8, R2 ;  /* 0x0000000803037824 */ /* 0x000fe200078e0202 */
[----:B------:R-:W-:-:S07]  /*6e40*/  SHF.L.U32 R0, R0, 0x1f, RZ ;  /* 0x0000001f00007819 */ /* 0x000fce00000006ff */
.L_x_155:
[----:B--2---:R2:W3:Y:S02]  /*6e50*/  SYNCS.PHASECHK.TRANS64.TRYWAIT P0, [R3+URZ], R0 ;  /* 0x00000000030075a7 */ /* 0x0044e4000800017f */
[----:B---3--:R-:W-:Y:S05]  /*6e60*/  @!P0 NANOSLEEP.SYNCS 0x989680 ;  /* 0x009896800000895d */ /* 0x008fea0003900000 */
[----:B------:R-:W3:Y:S02]  /*6e70*/  @!P0 SYNCS.PHASECHK.TRANS64 P0, [R3+URZ], R0 ;  /* 0x00000000030085a7 */ /* 0x000ee4000800007f */
[----:B---3--:R-:W-:Y:S05]  /*6e80*/  @!P0 BRA `(.L_x_155) ;  /* 0xfffffffc00f08947 */ /* 0x008fea000383ffff */
.L_x_146:
[----:B------:R-:W-:Y:S05]  /*6e90*/  BSYNC B0 ;  /* 0x0000000000007941 */ /* 0x000fea0003800000 */
.L_x_145:
[----:B------:R-:W-:Y:S05]  /*6ea0*/  EXIT ;  /* 0x000000000000794d */ /* 0x000fea0003800000 */
.L_x_18:
[----:B-1----:R1:W2:Y:S02]  /*6eb0*/  SYNCS.PHASECHK.TRANS64.TRYWAIT P1, [R3+URZ], R0 ;  /* 0x00000000030075a7 */ /* 0x0022a4000802017f */
[----:B--2---:R-:W-:Y:S05]  /*6ec0*/  @!P1 NANOSLEEP.SYNCS 0x989680 ;  /* 0x009896800000995d */ /* 0x004fea0003900000 */
[----:B------:R-:W2:Y:S02]  /*6ed0*/  @!P1 SYNCS.PHASECHK.TRANS64 P1, [R3+URZ], R0 ;  /* 0x00000000030095a7 */ /* 0x000ea4000802007f */
[----:B--2---:R-:W-:Y:S05]  /*6ee0*/  @!P1 BRA `(.L_x_18) ;  /* 0xfffffffc00f09947 */ /* 0x004fea000383ffff */
[----:B------:R-:W-:Y:S05]  /*6ef0*/  BRA `(.L_x_17) ;  /* 0xffffffa400987947 */ /* 0x000fea000383ffff */
.L_x_23:
[----:B-1----:R-:W-:-:S04]  /*6f00*/  IMAD.U32 R4, RZ, RZ, UR7 ;  /* 0x00000007ff047e24 */ /* 0x002fc8000f8e00ff */
[----:B------:R1:W2:Y:S03]  /*6f10*/  SYNCS.PHASECHK.TRANS64.TRYWAIT P1, [R4+URZ], R3 ;  /* 0x00000003040075a7 */ /* 0x0002a6000802017f */
[----:B--2---:R-:W-:Y:S05]  /*6f20*/  @!P1 NANOSLEEP.SYNCS 0x989680 ;  /* 0x009896800000995d */ /* 0x004fea0003900000 */
[----:B------:R-:W2:Y:S02]  /*6f30*/  @!P1 SYNCS.PHASECHK.TRANS64 P1, [R4+URZ], R3 ;  /* 0x00000003040095a7 */ /* 0x000ea4000802007f */
[----:B--2---:R-:W-:Y:S05]  /*6f40*/  @!P1 BRA `(.L_x_23) ;  /* 0xfffffffc00ec9947 */ /* 0x004fea000383ffff */
[----:B------:R-:W-:Y:S05]  /*6f50*/  BRA `(.L_x_22) ;  /* 0xffffffa800647947 */ /* 0x000fea000383ffff */
.L_x_132:
[----:B------:R-:W-:Y:S01]  /*6f60*/  BSSY B1, `(.L_x_156) ;  /* 0x0000006000017945 */ /* 0x000fe20003800000 */
[----:B------:R-:W-:-:S07]  /*6f70*/  IMAD.MOV.U32 R15, RZ, RZ, -0x1 ;  /* 0xffffffffff0f7424 */ /* 0x000fce00078e00ff */
[----:B------:R-:W-:Y:S05]  /*6f80*/  WARPSYNC.COLLECTIVE R15, `(.L_x_157) ;  /* 0x000000000f0c7348 */ /* 0x000fea0003c00000 */
[----:B------:R-:W-:Y:S02]  /*6f90*/  ELECT P6, UR62, PT ;  /* 0x00000000003e782f */ /* 0x000fe400038c0000 */
[----:B------:R-:W-:Y:S01]  /*6fa0*/  MOV R14, UR62 ;  /* 0x0000003e000e7c02 */ /* 0x000fe20008000f00 */
[----:B------:R-:W-:Y:S10]  /*6fb0*/  ENDCOLLECTIVE ;  /* 0x000000000000791b */ /* 0x000ff40003800000 */
.L_x_157:
[----:B------:R-:W-:Y:S05]  /*6fc0*/  BSYNC B1 ;  /* 0x0000000000017941 */ /* 0x000fea0003800000 */
.L_x_156:
[----:B------:R-:W-:Y:S05]  /*6fd0*/  BRA `(.L_x_158) ;  /* 0xffffffec00b07947 */ /* 0x000fea000383ffff */
.L_x_135:
[----:B0-----:R0:W1:Y:S02]  /*6fe0*/  SYNCS.PHASECHK.TRANS64.TRYWAIT P1, [R14+URZ+0x40], R7 ;  /* 0x000040070e0075a7 */ /* 0x001064000802017f */
[----:B-1----:R-:W-:Y:S05]  /*6ff0*/  @!P1 NANOSLEEP.SYNCS 0x989680 ;  /* 0x009896800000995d */ /* 0x002fea0003900000 */
[----:B------:R-:W1:Y:S02]  /*7000*/  @!P1 SYNCS.PHASECHK.TRANS64 P1, [R14+URZ+0x40], R7 ;  /* 0x000040070e0095a7 */ /* 0x000e64000802007f */
[----:B-1----:R-:W-:Y:S05]  /*7010*/  @!P1 BRA `(.L_x_135) ;  /* 0xfffffffc00f09947 */ /* 0x002fea000383ffff */
[----:B------:R-:W-:Y:S05]  /*7020*/  BRA `(.L_x_159) ;  /* 0xffffffec00e47947 */ /* 0x000fea000383ffff */
.L_x_144:
[----:B------:R-:W-:Y:S01]  /*7030*/  BSSY B0, `(.L_x_160) ;  /* 0x0000006000007945 */ /* 0x000fe20003800000 */
[----:B------:R-:W-:-:S07]  /*7040*/  IMAD.MOV.U32 R15, RZ, RZ, -0x1 ;  /* 0xffffffffff0f7424 */ /* 0x000fce00078e00ff */
[----:B------:R-:W-:Y:S05]  /*7050*/  WARPSYNC.COLLECTIVE R15, `(.L_x_161) ;  /* 0x000000000f0c7348 */ /* 0x000fea0003c00000 */
[----:B------:R-:W-:Y:S02]  /*7060*/  ELECT P6, UR62, PT ;  /* 0x00000000003e782f */ /* 0x000fe400038c0000 */
[----:B------:R-:W-:Y:S01]  /*7070*/  MOV R14, UR62 ;  /* 0x0000003e000e7c02 */ /* 0x000fe20008000f00 */
[----:B------:R-:W-:Y:S10]  /*7080*/  ENDCOLLECTIVE ;  /* 0x000000000000791b */ /* 0x000ff40003800000 */
.L_x_161:
[----:B------:R-:W-:Y:S05]  /*7090*/  BSYNC B0 ;  /* 0x0000000000007941 */ /* 0x000fea0003800000 */
.L_x_160:
[----:B------:R-:W-:Y:S05]  /*70a0*/  BRA `(.L_x_162) ;  /* 0xfffffff8003c7947 */ /* 0x000fea000383ffff */
.L_x_148:
[----:B0-----:R0:W1:Y:S02]  /*70b0*/  SYNCS.PHASECHK.TRANS64.TRYWAIT P0, [R7+URZ], R4 ;  /* 0x00000004070075a7 */ /* 0x001064000800017f */
[----:B-1----:R-:W-:Y:S05]  /*70c0*/  @!P0 NANOSLEEP.SYNCS 0x989680 ;  /* 0x009896800000895d */ /* 0x002fea0003900000 */
[----:B------:R-:W1:Y:S02]  /*70d0*/  @!P0 SYNCS.PHASECHK.TRANS64 P0, [R7+URZ], R4 ;  /* 0x00000004070085a7 */ /* 0x000e64000800007f */
[----:B-1----:R-:W-:Y:S05]  /*70e0*/  @!P0 BRA `(.L_x_148) ;  /* 0xfffffffc00f08947 */ /* 0x002fea000383ffff */
[----:B------:R-:W-:Y:S05]  /*70f0*/  BRA `(.L_x_163) ;  /* 0xfffffff8007c7947 */ /* 0x000fea000383ffff */
.L_x_149:
[----:B0-----:R0:W1:Y:S02]  /*7100*/  SYNCS.PHASECHK.TRANS64.TRYWAIT P0, [R8+URZ], R5 ;  /* 0x00000005080075a7 */ /* 0x001064000800017f */
[----:B-1----:R-:W-:Y:S05]  /*7110*/  @!P0 NANOSLEEP.SYNCS 0x989680 ;  /* 0x009896800000895d */ /* 0x002fea0003900000 */
[----:B------:R-:W1:Y:S02]  /*7120*/  @!P0 SYNCS.PHASECHK.TRANS64 P0, [R8+URZ], R5 ;  /* 0x00000005080085a7 */ /* 0x000e64000800007f */
[----:B-1----:R-:W-:Y:S05]  /*7130*/  @!P0 BRA `(.L_x_149) ;  /* 0xfffffffc00f08947 */ /* 0x002fea000383ffff */
[----:B------:R-:W-:Y:S05]  /*7140*/  BRA `(.L_x_164) ;  /* 0xfffffff8008c7947 */ /* 0x000fea000383ffff */
.L_x_150:
[----:B0-----:R0:W1:Y:S02]  /*7150*/  SYNCS.PHASECHK.TRANS64.TRYWAIT P0, [R9+URZ], R4 ;  /* 0x00000004090075a7 */ /* 0x001064000800017f */
[----:B-1----:R-:W-:Y:S05]  /*7160*/  @!P0 NANOSLEEP.SYNCS 0x989680 ;  /* 0x009896800000895d */ /* 0x002fea0003900000 */
[----:B------:R-:W1:Y:S02]  /*7170*/  @!P0 SYNCS.PHASECHK.TRANS64 P0, [R9+URZ], R4 ;  /* 0x00000004090085a7 */ /* 0x000e64000800007f */
[----:B-1----:R-:W-:Y:S05]  /*7180*/  @!P0 BRA `(.L_x_150) ;  /* 0xfffffffc00f08947 */ /* 0x002fea000383ffff */
[----:B------:R-:W-:Y:S05]  /*7190*/  BRA `(.L_x_165) ;  /* 0xfffffff8009c7947 */ /* 0x000fea000383ffff */
.L_x_151:
[----:B0-----:R0:W1:Y:S02]  /*71a0*/  SYNCS.PHASECHK.TRANS64.TRYWAIT P0, [R8+URZ], R5 ;  /* 0x00000005080075a7 */ /* 0x001064000800017f */
[----:B-1----:R-:W-:Y:S05]  /*71b0*/  @!P0 NANOSLEEP.SYNCS 0x989680 ;  /* 0x009896800000895d */ /* 0x002fea0003900000 */
[----:B------:R-:W1:Y:S02]  /*71c0*/  @!P0 SYNCS.PHASECHK.TRANS64 P0, [R8+URZ], R5 ;  /* 0x00000005080085a7 */ /* 0x000e64000800007f */
[----:B-1----:R-:W-:Y:S05]  /*71d0*/  @!P0 BRA `(.L_x_151) ;  /* 0xfffffffc00f08947 */ /* 0x002fea000383ffff */
[----:B------:R-:W-:Y:S05]  /*71e0*/  BRA `(.L_x_166) ;  /* 0xfffffff800ac7947 */ /* 0x000fea000383ffff */
.L_x_152:
[----:B0-----:R0:W1:Y:S02]  /*71f0*/  SYNCS.PHASECHK.TRANS64.TRYWAIT P0, [R9+URZ], R4 ;  /* 0x00000004090075a7 */ /* 0x001064000800017f */
[----:B-1----:R-:W-:Y:S05]  /*7200*/  @!P0 NANOSLEEP.SYNCS 0x989680 ;  /* 0x009896800000895d */ /* 0x002fea0003900000 */
[----:B------:R-:W1:Y:S02]  /*7210*/  @!P0 SYNCS.PHASECHK.TRANS64 P0, [R9+URZ], R4 ;  /* 0x00000004090085a7 */ /* 0x000e64000800007f */
[----:B-1----:R-:W-:Y:S05]  /*7220*/  @!P0 BRA `(.L_x_152) ;  /* 0xfffffffc00f08947 */ /* 0x002fea000383ffff */
[----:B------:R-:W-:Y:S05]  /*7230*/  BRA `(.L_x_167) ;  /* 0xfffffff800bc7947 */ /* 0x000fea000383ffff */
.L_x_153:
[----:B0-----:R0:W1:Y:S02]  /*7240*/  SYNCS.PHASECHK.TRANS64.TRYWAIT P0, [R8+URZ], R5 ;  /* 0x00000005080075a7 */ /* 0x001064000800017f */
[----:B-1----:R-:W-:Y:S05]  /*7250*/  @!P0 NANOSLEEP.SYNCS 0x989680 ;  /* 0x009896800000895d */ /* 0x002fea0003900000 */
[----:B------:R-:W1:Y:S02]  /*7260*/  @!P0 SYNCS.PHASECHK.TRANS64 P0, [R8+URZ], R5 ;  /* 0x00000005080085a7 */ /* 0x000e64000800007f */
[----:B-1----:R-:W-:Y:S05]  /*7270*/  @!P0 BRA `(.L_x_153) ;  /* 0xfffffffc00f08947 */ /* 0x002fea000383ffff */
[----:B------:R-:W-:Y:S05]  /*7280*/  BRA `(.L_x_168) ;  /* 0xfffffff800cc7947 */ /* 0x000fea000383ffff */
.L_x_154:
[----:B-1----:R1:W2:Y:S02]  /*7290*/  SYNCS.PHASECHK.TRANS64.TRYWAIT P0, [R11+URZ], R6 ;  /* 0x000000060b0075a7 */ /* 0x0022a4000800017f */
[----:B--2---:R-:W-:Y:S05]  /*72a0*/  @!P0 NANOSLEEP.SYNCS 0x989680 ;  /* 0x009896800000895d */ /* 0x004fea0003900000 */
[----:B------:R-:W2:Y:S02]  /*72b0*/  @!P0 SYNCS.PHASECHK.TRANS64 P0, [R11+URZ], R6 ;  /* 0x000000060b0085a7 */ /* 0x000ea4000800007f */
[----:B--2---:R-:W-:Y:S05]  /*72c0*/  @!P0 BRA `(.L_x_154) ;  /* 0xfffffffc00f08947 */ /* 0x004fea000383ffff */
[----:B------:R-:W-:Y:S05]  /*72d0*/  BRA `(.L_x_169) ;  /* 0xfffffff800d47947 */ /* 0x000fea000383ffff */
.L_x_170:
[----:B------:R-:W-:-:S00]  /*72e0*/  BRA `(.L_x_170) ;  /* 0xfffffffc00fc7947 */ /* 0x000fc0000383ffff */
[----:B------:R-:W-:-:S00]  /*72f0*/  NOP ;  /* 0x0000000000007918 */ /* 0x000fc00000000000 */
        /* <DEDUP_REMOVED lines=8> */
.L_x_171:


//--------------------- .nv.global.init           --------------------------
	.section	.nv.global.init,"aw",@progbits
.nv.global.init:
	.type		$str$22,@object
	.size		$str$22,($str$23 - $str$22)
$str$22:
        /*0000*/ 	.byte	0x6b, 0x5f, 0x74, 0x69, 0x6c, 0x65, 0x5f, 0x63, 0x6f, 0x75, 0x6e, 0x74, 0x20, 0x3e, 0x3d, 0x20
        /*0010*/ 	.byte	0x31, 0x00
	.type		$str$23,@object
	.size		$str$23,(__unnamed_1 - $str$23)
$str$23:
        /*0012*/ 	.byte	0x2f, 0x74, 0x6d, 0x70, 0x2f, 0x63, 0x75, 0x74, 0x6c, 0x61, 0x73, 0x73, 0x5f, 0x73, 0x77, 0x65
        /*0022*/ 	.byte	0x65, 0x70, 0x5f, 0x73, 0x72, 0x63, 0x2f, 0x69, 0x6e, 0x63, 0x6c, 0x75, 0x64, 0x65, 0x2f, 0x63
        /*0032*/ 	.byte	0x75, 0x74, 0x6c, 0x61, 0x73, 0x73, 0x2f, 0x67, 0x65, 0x6d, 0x6d, 0x2f, 0x63, 0x6f, 0x6c, 0x6c
        /*0042*/ 	.byte	0x65, 0x63, 0x74, 0x69, 0x76, 0x65, 0x2f, 0x73, 0x6d, 0x39, 0x30, 0x5f, 0x6d, 0x6d, 0x61, 0x5f
        /*0052*/ 	.byte	0x74, 0x6d, 0x61, 0x5f, 0x67, 0x6d, 0x6d, 0x61, 0x5f, 0x73, 0x73, 0x5f, 0x77, 0x61, 0x72, 0x70
        /*0062*/ 	.byte	0x73, 0x70, 0x65, 0x63, 0x69, 0x61, 0x6c, 0x69, 0x7a, 0x65, 0x64, 0x2e, 0x68, 0x70, 0x70, 0x00
	.type		__unnamed_1,@object
	.size		__unnamed_1,(.L_0 - __unnamed_1)
__unnamed_1:
        /*0072*/ 	.byte	0x76, 0x6f, 0x69, 0x64, 0x20, 0x63, 0x75, 0x74, 0x6c, 0x61, 0x73, 0x73, 0x3a, 0x3a, 0x67, 0x65
        /* <DEDUP_REMOVED lines=180> */
        /*0bc2*/ 	.byte	0x79, 0x5d, 0x00
.L_0:


//--------------------- .nv.shared._ZN7cutlass13device_kernelINS_4gemm6kernel13GemmUniversalIN4cute5tupleIJiiiiEEENS1_10collective13CollectiveMmaINS1_34MainloopSm90TmaGmmaWarpSpecializedILi8ENS5_IJNS4_1CILi1EEESB_SB_EEENS1_35KernelTmaWarpSpecializedCooperativeEEENS5_IJNSA_ILi128EEENSA_ILi96EEENSA_ILi64EEEEEENS_10bfloat16_tENS5_IJlSB_lEEESJ_SK_NS4_8TiledMMAINS4_8MMA_AtomIJNS4_4SM904GMMA27MMA_64x96x16_F32BF16BF16_SSILNSO_5MajorE0ELSQ_0ELNSO_7ScaleInE1ELSR_1EEEEEENS4_6LayoutINS5_IJNSA_ILi2EEESB_SB_EEENS5_IJSB_NSA_ILi0EEESX_EEEEENS5_IJNS4_10UnderscoreES10_S10_EEEEENS4_13SM90_TMA_LOADENS4_14ComposedLayoutINS4_7SwizzleILi3ELi4ELi3EEENS4_18smem_ptr_flag_bitsILi16EEENSU_INS5_IJNSA_ILi8EEESH_EEENS5_IJSH_SB_EEEEEEEvNS4_8identityES13_S1D_vS1E_EENS_8epilogue10collective6detail29Sm90TmaWarpSpecializedAdapterINS1H_15DefaultEpilogueISJ_SK_SK_NS1G_6thread17LinearCombinationISJ_Li1EffLNS1L_9ScaleType4KindE0ELNS_15FloatRoundStyleE2ESJ_EENS1_15EpilogueDefaultEEEEEvvEEEEvNT_6ParamsE --------------------------
	.section	.nv.shared._ZN7cutlass13device_kernelINS_4gemm6kernel13GemmUniversalIN4cute5tupleIJiiiiEEENS1_10collective13CollectiveMmaINS1_34MainloopSm90TmaGmmaWarpSpecializedILi8ENS5_IJNS4_1CILi1EEESB_SB_EEENS1_35KernelTmaWarpSpecializedCooperativeEEENS5_IJNSA_ILi128EEENSA_ILi96EEENSA_ILi64EEEEEENS_10bfloat16_tENS5_IJlSB_lEEESJ_SK_NS4_8TiledMMAINS4_8MMA_AtomIJNS4_4SM904GMMA27MMA_64x96x16_F32BF16BF16_SSILNSO_5MajorE0ELSQ_0ELNSO_7ScaleInE1ELSR_1EEEEEENS4_6LayoutINS5_IJNSA_ILi2EEESB_SB_EEENS5_IJSB_NSA_ILi0EEESX_EEEEENS5_IJNS4_10UnderscoreES10_S10_EEEEENS4_13SM90_TMA_LOADENS4_14ComposedLayoutINS4_7SwizzleILi3ELi4ELi3EEENS4_18smem_ptr_flag_bitsILi16EEENSU_INS5_IJNSA_ILi8EEESH_EEENS5_IJSH_SB_EEEEEEEvNS4_8identityES13_S1D_vS1E_EENS_8epilogue10collective6detail29Sm90TmaWarpSpecializedAdapterINS1H_15DefaultEpilogueISJ_SK_SK_NS1G_6thread17LinearCombinationISJ_Li1EffLNS1L_9ScaleType4KindE0ELNS_15FloatRoundStyleE2ESJ_EENS1_15EpilogueDefaultEEEEEvvEEEEvNT_6ParamsE,"aw",@nobits
	.sectionflags	@""
	.align	16
	.zero		1024


//--------------------- .nv.shared.reserved.0     --------------------------
	.section	.nv.shared.reserved.0,"aw",@nobits
	.weak		__nv_reservedSMEM_offset_0_alias
	.size		__nv_reservedSMEM_offset_0_alias, 0, 0
	.other		__nv_reservedSMEM_offset_0_alias,@"STO_CUDA_RESERVED_SHARED STV_DEFAULT"
__nv_reservedSMEM_offset_0_alias:
	.zero		0


//--------------------- .nv.global                --------------------------
	.section	.nv.global,"aw",@nobits
.nv.global:
	.type		_ZN40_INTERNAL_c2830ce5_4_k_cu_9514dd6a_142934cute1_E,@object
	.size		_ZN40_INTERNAL_c2830ce5_4_k_cu_9514dd6a_142934cute1_E,(_ZN40_INTERNAL_c2830ce5_4_k_cu_9514dd6a_142934cuda3std3__45__cpo6cbeginE - _ZN40_INTERNAL_c2830ce5_4_k_cu_9514dd6a_142934cute1_E)
_ZN40_INTERNAL_c2830ce5_4_k_cu_9514dd6a_142934cute1_E:
	.zero		1
	.type		_ZN40_INTERNAL_c2830ce5_4_k_cu_9514dd6a_142934cuda3std3__45__cpo6cbeginE,@object
	.size		_ZN40_INTERNAL_c2830ce5_4_k_cu_9514dd6a_142934cuda3std3__45__cpo6cbeginE,(_ZN40_INTERNAL_c2830ce5_4_k_cu_9514dd6a_142934cuda3std3__48in_placeE - _ZN40_INTERNAL_c2830ce5_4_k_cu_9514dd6a_142934cuda3std3__45__cpo6cbeginE)
_ZN40_INTERNAL_c2830ce5_4_k_cu_9514dd6a_142934cuda3std3__45__cpo6cbeginE:
	.zero		1
	.type		_ZN40_INTERNAL_c2830ce5_4_k_cu_9514dd6a_142934cuda3std3__48in_placeE,@object
	.size		_ZN40_INTERNAL_c2830ce5_4_k_cu_9514dd6a_142934cuda3std3__48in_placeE,(_ZN40_INTERNAL_c2830ce5_4_k_cu_9514dd6a_142934cuda3std6ranges3__45__cpo9iter_moveE - _ZN40_INTERNAL_c2830ce5_4_k_cu_9514dd6a_142934cuda3std3__48in_placeE)
_ZN40_INTERNAL_c2830ce5_4_k_cu_9514dd6a_142934cuda3std3__48in_placeE:
	.zero		1
	.type		_ZN40_INTERNAL_c2830ce5_4_k_cu_9514dd6a_142934cuda3std6ranges3__45__cpo9iter_moveE,@object
	.size		_ZN40_INTERNAL_c2830ce5_4_k_cu_9514dd6a_142934cuda3std6ranges3__45__cpo9iter_moveE,(_ZN40_INTERNAL_c2830ce5_4_k_cu_9514dd6a_142934cuda3std3__45__cpo5beginE - _ZN40_INTERNAL_c2830ce5_4_k_cu_9514dd6a_142934cuda3std6ranges3__45__cpo9iter_moveE)
_ZN40_INTERNAL_c2830ce5_4_k_cu_9514dd6a_142934cuda3std6ranges3__45__cpo9iter_moveE:
	.zero		1
	.type		_ZN40_INTERNAL_c2830ce5_4_k_cu_9514dd6a_142934cuda3std3__45__cpo5beginE,@object
	.size		_ZN40_INTERNAL_c2830ce5_4_k_cu_9514dd6a_142934cuda3std3__45__cpo5beginE,(_ZN40_INTERNAL_c2830ce5_4_k_cu_9514dd6a_142934cuda3std3__442_GLOBAL__N__c2830ce5_4_k_cu_9514dd6a_142936ignoreE - _ZN40_INTERNAL_c2830ce5_4_k_cu_9514dd6a_142934cuda3std3__45__cpo5beginE)
_ZN40_INTERNAL_c2830ce5_4_k_cu_9514dd6a_142934cuda3std3__45__cpo5beginE:
	.zero		1
	.type		_ZN40_INTERNAL_c2830ce5_4_k_cu_9514dd6a_142934cuda3std3__442_GLOBAL__N__c2830ce5_4_k_cu_9514dd6a_142936ignoreE,@object
	.size		_ZN40_INTERNAL_c2830ce5_4_k_cu_9514dd6a_142934cuda3std3__442_GLOBAL__N__c2830ce5_4_k_cu_9514dd6a_142936ignoreE,(_ZN40_INTERNAL_c2830ce5_4_k_cu_9514dd6a_142934cute7productE - _ZN40_INTERNAL_c2830ce5_4_k_cu_9514dd6a_142934cuda3std3__442_GLOBAL__N__c2830ce5_4_k_cu_9514dd6a_142936ignoreE)
_ZN40_INTERNAL_c2830ce5_4_k_cu_9514dd6a_142934cuda3std3__442_GLOBAL__N__c2830ce5_4_k_cu_9514dd6a_142936ignoreE:
	.zero		1
	.type		_ZN40_INTERNAL_c2830ce5_4_k_cu_9514dd6a_142934cute7productE,@object
	.size		_ZN40_INTERNAL_c2830ce5_4_k_cu_9514dd6a_142934cute7productE,(_ZN40_INTERNAL_c2830ce5_4_k_cu_9514dd6a_142934cuda3std3__45__cpo3endE - _ZN40_INTERNAL_c2830ce5_4_k_cu_9514dd6a_142934cute7productE)
_ZN40_INTERNAL_c2830ce5_4_k_cu_9514dd6a_142934cute7productE:
	.zero		1
	.type		_ZN40_INTERNAL_c2830ce5_4_k_cu_9514dd6a_142934cuda3std3__45__cpo3endE,@object
	.size		_ZN40_INTERNAL_c2830ce5_4_k_cu_9514dd6a_142934cuda3std3__45__cpo3endE,(_ZN40_INTERNAL_c2830ce5_4_k_cu_9514dd6a_142934cuda3std3__419piecewise_constructE - _ZN40_INTERNAL_c2830ce5_4_k_cu_9514dd6a_142934cuda3std3__45__cpo3endE)
_ZN40_INTERNAL_c2830ce5_4_k_cu_9514dd6a_142934cuda3std3__45__cpo3endE:
	.zero		1
	.type		_ZN40_INTERNAL_c2830ce5_4_k_cu_9514dd6a_142934cuda3std3__419piecewise_constructE,@object
	.size		_ZN40_INTERNAL_c2830ce5_4_k_cu_9514dd6a_142934cuda3std3__419piecewise_constructE,(_ZN40_INTERNAL_c2830ce5_4_k_cu_9514dd6a_142934cuda3std3__45__cpo4cendE - _ZN40_INTERNAL_c2830ce5_4_k_cu_9514dd6a_142934cuda3std3__419piecewise_constructE)
_ZN40_INTERNAL_c2830ce5_4_k_cu_9514dd6a_142934cuda3std3__419piecewise_constructE:
	.zero		1
	.type		_ZN40_INTERNAL_c2830ce5_4_k_cu_9514dd6a_142934cuda3std3__45__cpo4cendE,@object
	.size		_ZN40_INTERNAL_c2830ce5_4_k_cu_9514dd6a_142934cuda3std3__45__cpo4cendE,(_ZN40_INTERNAL_c2830ce5_4_k_cu_9514dd6a_142934cuda3std6ranges3__45__cpo4swapE - _ZN40_INTERNAL_c2830ce5_4_k_cu_9514dd6a_142934cuda3std3__45__cpo4cendE)
_ZN40_INTERNAL_c2830ce5_4_k_cu_9514dd6a_142934cuda3std3__45__cpo4cendE:
	.zero		1
	.type		_ZN40_INTERNAL_c2830ce5_4_k_cu_9514dd6a_142934cuda3std6ranges3__45__cpo4swapE,@object
	.size		_ZN40_INTERNAL_c2830ce5_4_k_cu_9514dd6a_142934cuda3std6ranges3__45__cpo4swapE,(.L_8 - _ZN40_INTERNAL_c2830ce5_4_k_cu_9514dd6a_142934cuda3std6ranges3__45__cpo4swapE)
_ZN40_INTERNAL_c2830ce5_4_k_cu_9514dd6a_142934cuda3std6ranges3__45__cpo4swapE:
	.zero		1
.L_8:


//--------------------- .nv.constant0._ZN7cutlass13device_kernelINS_4gemm6kernel13GemmUniversalIN4cute5tupleIJiiiiEEENS1_10collective13CollectiveMmaINS1_34MainloopSm90TmaGmmaWarpSpecializedILi8ENS5_IJNS4_1CILi1EEESB_SB_EEENS1_35KernelTmaWarpSpecializedCooperativeEEENS5_IJNSA_ILi128EEENSA_ILi96EEENSA_ILi64EEEEEENS_10bfloat16_tENS5_IJlSB_lEEESJ_SK_NS4_8TiledMMAINS4_8MMA_AtomIJNS4_4SM904GMMA27MMA_64x96x16_F32BF16BF16_SSILNSO_5MajorE0ELSQ_0ELNSO_7ScaleInE1ELSR_1EEEEEENS4_6LayoutINS5_IJNSA_ILi2EEESB_SB_EEENS5_IJSB_NSA_ILi0EEESX_EEEEENS5_IJNS4_10UnderscoreES10_S10_EEEEENS4_13SM90_TMA_LOADENS4_14ComposedLayoutINS4_7SwizzleILi3ELi4ELi3EEENS4_18smem_ptr_flag_bitsILi16EEENSU_INS5_IJNSA_ILi8EEESH_EEENS5_IJSH_SB_EEEEEEEvNS4_8identityES13_S1D_vS1E_EENS_8epilogue10collective6detail29Sm90TmaWarpSpecializedAdapterINS1H_15DefaultEpilogueISJ_SK_SK_NS1G_6thread17LinearCombinationISJ_Li1EffLNS1L_9ScaleType4KindE0ELNS_15FloatRoundStyleE2ESJ_EENS1_15EpilogueDefaultEEEEEvvEEEEvNT_6ParamsE --------------------------
	.section	.nv.constant0._ZN7cutlass13device_kernelINS_4gemm6kernel13GemmUniversalIN4cute5tupleIJiiiiEEENS1_10collective13CollectiveMmaINS1_34MainloopSm90TmaGmmaWarpSpecializedILi8ENS5_IJNS4_1CILi1EEESB_SB_EEENS1_35KernelTmaWarpSpecializedCooperativeEEENS5_IJNSA_ILi128EEENSA_ILi96EEENSA_ILi64EEEEEENS_10bfloat16_tENS5_IJlSB_lEEESJ_SK_NS4_8TiledMMAINS4_8MMA_AtomIJNS4_4SM904GMMA27MMA_64x96x16_F32BF16BF16_SSILNSO_5MajorE0ELSQ_0ELNSO_7ScaleInE1ELSR_1EEEEEENS4_6LayoutINS5_IJNSA_ILi2EEESB_SB_EEENS5_IJSB_NSA_ILi0EEESX_EEEEENS5_IJNS4_10UnderscoreES10_S10_EEEEENS4_13SM90_TMA_LOADENS4_14ComposedLayoutINS4_7SwizzleILi3ELi4ELi3EEENS4_18smem_ptr_flag_bitsILi16EEENSU_INS5_IJNSA_ILi8EEESH_EEENS5_IJSH_SB_EEEEEEEvNS4_8identityES13_S1D_vS1E_EENS_8epilogue10collective6detail29Sm90TmaWarpSpecializedAdapterINS1H_15DefaultEpilogueISJ_SK_SK_NS1G_6thread17LinearCombinationISJ_Li1EffLNS1L_9ScaleType4KindE0ELNS_15FloatRoundStyleE2ESJ_EENS1_15EpilogueDefaultEEEEEvvEEEEvNT_6ParamsE,"a",@progbits
	.sectionflags	@""
	.align	4
.nv.constant0._ZN7cutlass13device_kernelINS_4gemm6kernel13GemmUniversalIN4cute5tupleIJiiiiEEENS1_10collective13CollectiveMmaINS1_34MainloopSm90TmaGmmaWarpSpecializedILi8ENS5_IJNS4_1CILi1EEESB_SB_EEENS1_35KernelTmaWarpSpecializedCooperativeEEENS5_IJNSA_ILi128EEENSA_ILi96EEENSA_ILi64EEEEEENS_10bfloat16_tENS5_IJlSB_lEEESJ_SK_NS4_8TiledMMAINS4_8MMA_AtomIJNS4_4SM904GMMA27MMA_64x96x16_F32BF16BF16_SSILNSO_5MajorE0ELSQ_0ELNSO_7ScaleInE1ELSR_1EEEEEENS4_6LayoutINS5_IJNSA_ILi2EEESB_SB_EEENS5_IJSB_NSA_ILi0EEESX_EEEEENS5_IJNS4_10UnderscoreES10_S10_EEEEENS4_13SM90_TMA_LOADENS4_14ComposedLayoutINS4_7SwizzleILi3ELi4ELi3EEENS4_18smem_ptr_flag_bitsILi16EEENSU_INS5_IJNSA_ILi8EEESH_EEENS5_IJSH_SB_EEEEEEEvNS4_8identityES13_S1D_vS1E_EENS_8epilogue10collective6detail29Sm90TmaWarpSpecializedAdapterINS1H_15DefaultEpilogueISJ_SK_SK_NS1G_6thread17LinearCombinationISJ_Li1EffLNS1L_9ScaleType4KindE0ELNS_15FloatRoundStyleE2ESJ_EENS1_15EpilogueDefaultEEEEEvvEEEEvNT_6ParamsE:
	.zero		1664


//--------------------- SYMBOLS --------------------------

	.type		.nv.reservedSmem.offset0,@object
	.size		.nv.reservedSmem.offset0,0x4
	.type		__assertfail,@function
